	.target	sm_100a

	.elftype	@"ET_EXEC"


//--------------------- .note.nv.tkinfo           --------------------------
	.section	.note.nv.tkinfo,"",@"SHT_NOTE"
	.sectionflags	@"SHF_NOTE_NV_TKINFO"
	.tkinfo
        /*0018*/ 	.word	0x00000081
        /*0030*/ 	.string	""
        /*0030*/ 	.string	"ptxas-blackwell"
        /*0030*/ 	.string	"Cuda compilation tools, release 12.9, V12.9.86"
        /*0030*/ 	.string	"Build cuda_12.9.r12.9/compiler.36037853_0"
        /*0030*/ 	.string	"-v  -suppress-debug-info  -lineinfo  -arch sm_100a "



//--------------------- .note.nv.cuver            --------------------------
	.section	.note.nv.cuver,"",@"SHT_NOTE"
	.sectionflags	@"SHF_NOTE_NV_CUVER"
        /*0018*/ 	.short	0x0001
        /*001a*/ 	.short	0x0064
        /*001c*/ 	.short	0x0001
        /*001e*/ 	.short	0x0000
        /*0020*/ 	.short	0x0001
        /*0022*/ 	.short	0x0000


//--------------------- .nv.info                  --------------------------
	.section	.nv.info,"",@"SHT_CUDA_INFO"
	.align	4


	//----- nvinfo : EIATTR_REGCOUNT
	.align		4
        /*0000*/ 	.byte	0x04, 0x2f
        /*0002*/ 	.short	(.L_4 - .L_3)
	.align		4
.L_3:
        /*0004*/ 	.word	index@(gluon_mma)
        /*0008*/ 	.word	0x00000064


	//----- nvinfo : EIATTR_FRAME_SIZE
	.align		4
.L_4:
        /*000c*/ 	.byte	0x04, 0x11
        /*000e*/ 	.short	(.L_6 - .L_5)
	.align		4
.L_5:
        /*0010*/ 	.word	index@($__internal_2_$__cuda_sm10x_tcgen05_guardrail_trap_unallocated_columns_being_dealloced)
        /*0014*/ 	.word	0x00000000


	//----- nvinfo : EIATTR_FRAME_SIZE
	.align		4
.L_6:
        /*0018*/ 	.byte	0x04, 0x11
        /*001a*/ 	.short	(.L_8 - .L_7)
	.align		4
.L_7:
        /*001c*/ 	.word	index@($__internal_1_$__cuda_sm10x_tcgen05_guardrail_trap_phase_invalid_during_alloc)
        /*0020*/ 	.word	0x00000000


	//----- nvinfo : EIATTR_FRAME_SIZE
	.align		4
.L_8:
        /*0024*/ 	.byte	0x04, 0x11
        /*0026*/ 	.short	(.L_10 - .L_9)
	.align		4
.L_9:
        /*0028*/ 	.word	index@($__internal_0_$__cuda_sm10x_tcgen05_guardrail_trap_col_being_dealloced_not_returned_by_alloc)
        /*002c*/ 	.word	0x00000000


	//----- nvinfo : EIATTR_FRAME_SIZE
	.align		4
.L_10:
        /*0030*/ 	.byte	0x04, 0x11
        /*0032*/ 	.short	(.L_12 - .L_11)
	.align		4
.L_11:
        /*0034*/ 	.word	index@(gluon_mma)
        /*0038*/ 	.word	0x00000000


	//----- nvinfo : EIATTR_MIN_STACK_SIZE
	.align		4
.L_12:
        /*003c*/ 	.byte	0x04, 0x12
        /*003e*/ 	.short	(.L_14 - .L_13)
	.align		4
.L_13:
        /*0040*/ 	.word	index@(gluon_mma)
        /*0044*/ 	.word	0x00000000
.L_14:


//--------------------- .nv.info.gluon_mma        --------------------------
	.section	.nv.info.gluon_mma,"",@"SHT_CUDA_INFO"
	.sectionflags	@""
	.align	4


	//----- nvinfo : EIATTR_CUDA_API_VERSION
	.align		4
        /*0000*/ 	.byte	0x04, 0x37
        /*0002*/ 	.short	(.L_16 - .L_15)
.L_15:
        /*0004*/ 	.word	0x00000081


	//----- nvinfo : EIATTR_KPARAM_INFO
	.align		4
.L_16:
        /*0008*/ 	.byte	0x04, 0x17
        /*000a*/ 	.short	(.L_18 - .L_17)
.L_17:
        /*000c*/ 	.word	0x00000000
        /*0010*/ 	.short	0x0004
        /*0012*/ 	.short	0x0020
        /*0014*/ 	.byte	0x00, 0xf4, 0x21, 0x00


	//----- nvinfo : EIATTR_KPARAM_INFO
	.align		4
.L_18:
        /*0018*/ 	.byte	0x04, 0x17
        /*001a*/ 	.short	(.L_20 - .L_19)
.L_19:
        /*001c*/ 	.word	0x00000000
        /*0020*/ 	.short	0x0003
        /*0022*/ 	.short	0x0018
        /*0024*/ 	.byte	0x00, 0xf4, 0x21, 0x00


	//----- nvinfo : EIATTR_KPARAM_INFO
	.align		4
.L_20:
        /*0028*/ 	.byte	0x04, 0x17
        /*002a*/ 	.short	(.L_22 - .L_21)
.L_21:
        /*002c*/ 	.word	0x00000000
        /*0030*/ 	.short	0x0002
        /*0032*/ 	.short	0x0010
        /*0034*/ 	.byte	0x00, 0xf4, 0x21, 0x00


	//----- nvinfo : EIATTR_KPARAM_INFO
	.align		4
.L_22:
        /*0038*/ 	.byte	0x04, 0x17
        /*003a*/ 	.short	(.L_24 - .L_23)
.L_23:
        /*003c*/ 	.word	0x00000000
        /*0040*/ 	.short	0x0001
        /*0042*/ 	.short	0x0008
        /*0044*/ 	.byte	0x00, 0xf4, 0x21, 0x00


	//----- nvinfo : EIATTR_KPARAM_INFO
	.align		4
.L_24:
        /*0048*/ 	.byte	0x04, 0x17
        /*004a*/ 	.short	(.L_26 - .L_25)
.L_25:
        /*004c*/ 	.word	0x00000000
        /*0050*/ 	.short	0x0000
        /*0052*/ 	.short	0x0000
        /*0054*/ 	.byte	0x00, 0xf4, 0x21, 0x00


	//----- nvinfo : EIATTR_AT_ENTRY_FRAGMENTS
	.align		4
.L_26:
        /*0058*/ 	.byte	0x04, 0x4f
        /*005a*/ 	.short	(.L_28 - .L_27)


	//   ....[0]....
.L_27:
        /*005c*/ 	.word	0x00000004


	//----- nvinfo : EIATTR_RESERVED_SMEM_USED
	.align		4
.L_28:
        /*0060*/ 	.byte	0x01, 0x41
	.zero		2


	//----- nvinfo : EIATTR_SPARSE_MMA_MASK
	.align		4
        /*0064*/ 	.byte	0x03, 0x50
        /*0066*/ 	.short	0x0000


	//----- nvinfo : EIATTR_TCGEN05_1CTA_USED
	.align		4
        /*0068*/ 	.byte	0x01, 0x51
	.zero		2


	//----- nvinfo : EIATTR_MAXREG_COUNT
	.align		4
        /*006c*/ 	.byte	0x03, 0x1b
        /*006e*/ 	.short	0x00ff


	//----- nvinfo : EIATTR_NUM_BARRIERS
	.align		4
        /*0070*/ 	.byte	0x02, 0x4c
        /*0072*/ 	.byte	0x01
	.zero		1


	//----- nvinfo : EIATTR_INT_WARP_WIDE_INSTR_OFFSETS
	.align		4
        /*0074*/ 	.byte	0x04, 0x31
        /*0076*/ 	.short	(.L_30 - .L_29)


	//   ....[0]....
.L_29:
        /*0078*/ 	.word	0x000009e0


	//   ....[1]....
        /*007c*/ 	.word	0x00000a00


	//   ....[2]....
        /*0080*/ 	.word	0x00000d10


	//   ....[3]....
        /*0084*/ 	.word	0x00000d20


	//   ....[4]....
        /*0088*/ 	.word	0x00001990


	//   ....[5]....
        /*008c*/ 	.word	0x000019e0


	//----- nvinfo : EIATTR_COOP_GROUP_MASK_REGIDS
	.align		4
.L_30:
        /*0090*/ 	.byte	0x04, 0x29
        /*0092*/ 	.short	(.L_32 - .L_31)


	//   ....[0]....
.L_31:
        /*0094*/ 	.word	0xffffffff


	//   ....[1]....
        /*0098*/ 	.word	0xffffffff


	//   ....[2]....
        /*009c*/ 	.word	0xffffffff


	//   ....[3]....
        /*00a0*/ 	.word	0xffffffff


	//----- nvinfo : EIATTR_COOP_GROUP_INSTR_OFFSETS
	.align		4
.L_32:
        /*00a4*/ 	.byte	0x04, 0x28
        /*00a6*/ 	.short	(.L_34 - .L_33)


	//   ....[0]....
.L_33:
        /*00a8*/ 	.word	0x00000050


	//   ....[1]....
        /*00ac*/ 	.word	0x00000310


	//   ....[2]....
        /*00b0*/ 	.word	0x00001820


	//   ....[3]....
        /*00b4*/ 	.word	0x00001a90


	//----- nvinfo : EIATTR_VRC_CTA_INIT_COUNT
	.align		4
.L_34:
        /*00b8*/ 	.byte	0x02, 0x4a
        /*00ba*/ 	.byte	0x80
	.zero		1


	//----- nvinfo : EIATTR_MBARRIER_INSTR_OFFSETS
	.align		4
        /*00bc*/ 	.byte	0x04, 0x39
        /*00be*/ 	.short	(.L_36 - .L_35)


	//   ....[0]....
.L_35:
        /*00c0*/ 	.word	0x00000be0
        /*00c4*/ 	.word	0x000000ff
        /*00c8*/ 	.word	0x00002800
        /*00cc*/ 	.short	0x0100
        /*00ce*/ 	.byte	0x0a
	.zero		1


	//   ....[1]....
        /*00d0*/ 	.word	0x00000db0
        /*00d4*/ 	.word	0x000000ff
        /*00d8*/ 	.word	0x00002800
        /*00dc*/ 	.short	0x010a
        /*00de*/ 	.byte	0x0a
	.zero		1


	//   ....[2]....
        /*00e0*/ 	.word	0x00000f10
        /*00e4*/ 	.word	0x000000ff
        /*00e8*/ 	.word	0x00002800
        /*00ec*/ 	.short	0x0108
        /*00ee*/ 	.byte	0x0a
	.zero		1


	//   ....[3]....
        /*00f0*/ 	.word	0x00001ab0
        /*00f4*/ 	.word	0x000000ff
        /*00f8*/ 	.word	0x00002800
        /*00fc*/ 	.short	0x010a
        /*00fe*/ 	.byte	0x0a
	.zero		1


	//----- nvinfo : EIATTR_NUM_MBARRIERS
	.align		4
.L_36:
        /*0100*/ 	.byte	0x03, 0x38
        /*0102*/ 	.short	0x0001


	//----- nvinfo : EIATTR_EXIT_INSTR_OFFSETS
	.align		4
        /*0104*/ 	.byte	0x04, 0x1c
        /*0106*/ 	.short	(.L_38 - .L_37)


	//   ....[0]....
.L_37:
        /*0108*/ 	.word	0x00001aa0


	//----- nvinfo : EIATTR_REQNTID
	.align		4
.L_38:
        /*010c*/ 	.byte	0x04, 0x10
        /*010e*/ 	.short	(.L_40 - .L_39)
.L_39:
        /*0110*/ 	.word	0x00000100
        /*0114*/ 	.word	0x00000001
        /*0118*/ 	.word	0x00000001


	//----- nvinfo : EIATTR_CRS_STACK_SIZE
	.align		4
.L_40:
        /*011c*/ 	.byte	0x04, 0x1e
        /*011e*/ 	.short	(.L_42 - .L_41)
.L_41:
        /*0120*/ 	.word	0x00000000


	//----- nvinfo : EIATTR_CBANK_PARAM_SIZE
	.align		4
.L_42:
        /*0124*/ 	.byte	0x03, 0x19
        /*0126*/ 	.short	0x0028


	//----- nvinfo : EIATTR_PARAM_CBANK
	.align		4
        /*0128*/ 	.byte	0x04, 0x0a
        /*012a*/ 	.short	(.L_44 - .L_43)
	.align		4
.L_43:
        /*012c*/ 	.word	index@(.nv.constant0.gluon_mma)
        /*0130*/ 	.short	0x0380
        /*0132*/ 	.short	0x0028


	//----- nvinfo : EIATTR_SW_WAR
	.align		4
.L_44:
        /*0134*/ 	.byte	0x04, 0x36
        /*0136*/ 	.short	(.L_46 - .L_45)
.L_45:
        /*0138*/ 	.word	0x00000008
.L_46:


//--------------------- .nv.compat                --------------------------
	.section	.nv.compat,"",@"SHT_CUDA_COMPAT_INFO"
	.align	4
        /*0000*/ 	.byte	0x02, 0x02, 0x02, 0x00, 0x02, 0x05, 0x05, 0x00, 0x02, 0x03, 0x00, 0x00, 0x02, 0x06, 0x01, 0x00


//--------------------- .nv.callgraph             --------------------------
	.section	.nv.callgraph,"",@"SHT_CUDA_CALLGRAPH"
	.align	4
	.sectionentsize	8
	.align		4
        /*0000*/ 	.word	0x00000000
	.align		4
        /*0004*/ 	.word	0xffffffff
	.align		4
        /*0008*/ 	.word	0x00000000
	.align		4
        /*000c*/ 	.word	0xfffffffe
	.align		4
        /*0010*/ 	.word	0x00000000
	.align		4
        /*0014*/ 	.word	0xfffffffd
	.align		4
        /*0018*/ 	.word	0x00000000
	.align		4
        /*001c*/ 	.word	0xfffffffc


//--------------------- .text.gluon_mma           --------------------------
	.section	.text.gluon_mma,"ax",@progbits
	.align	128
        .global         gluon_mma
        .type           gluon_mma,@function
        .size           gluon_mma,(.L_x_15 - gluon_mma)
        .other          gluon_mma,@"STO_CUDA_ENTRY STV_DEFAULT"
gluon_mma:
.text.gluon_mma:
[----:B------:R-:W0:Y:S01]  /*0000*/  LDC R1, c[0x0][0x37c] ;  /* 0x0000df00ff017b82 */ /* 0x000e220000000800 */
[----:B------:R-:W1:Y:S02]  /*0010*/  S2R R0, SR_TID.X ;  /* 0x0000000000007919 */ /* 0x000e640000002100 */
[----:B-1----:R-:W-:-:S13]  /*0020*/  ISETP.GE.U32.AND P1, PT, R0, 0x20, PT ;  /* 0x000000200000780c */ /* 0x002fda0003f26070 */
[----:B------:R-:W-:Y:S05]  /*0030*/  @P1 BRA `(.L_x_0) ;  /* 0x0000000000b81947 */ /* 0x000fea0003800000 */
[----:B------:R-:W1:Y:S01]  /*0040*/  S2UR UR6, SR_CgaCtaId ;  /* 0x00000000000679c3 */ /* 0x000e620000008800 */
[----:B------:R-:W-:Y:S01]  /*0050*/  NOP ;  /* 0x0000000000007918 */ /* 0x000fe20000000000 */
[----:B------:R-:W-:Y:S02]  /*0060*/  UMOV UR4, 0x40 ;  /* 0x0000004000047882 */ /* 0x000fe40000000000 */
[----:B-1----:R-:W-:-:S09]  /*0070*/  ULEA UR4, UR6, UR4, 0x18 ;  /* 0x0000000406047291 */ /* 0x002fd2000f8ec0ff */
[----:B------:R-:W1:Y:S01]  /*0080*/  LDS.U8 R2, [UR4] ;  /* 0x00000004ff027984 */ /* 0x000e620008000000 */
[----:B------:R-:W-:Y:S02]  /*0090*/  UMOV UR4, 0x400 ;  /* 0x0000040000047882 */ /* 0x000fe40000000000 */
[----:B------:R-:W-:Y:S01]  /*00a0*/  ULEA UR4, UR6, UR4, 0x18 ;  /* 0x0000000406047291 */ /* 0x000fe2000f8ec0ff */
[----:B-1----:R-:W-:-:S13]  /*00b0*/  ISETP.NE.AND P0, PT, R2, RZ, PT ;  /* 0x000000ff0200720c */ /* 0x002fda0003f05270 */
[----:B------:R-:W-:Y:S05]  /*00c0*/  @P0 BRA `(.L_x_1) ;  /* 0x00000000007c0947 */ /* 0x000fea0003800000 */
[----:B------:R-:W-:-:S13]  /*00d0*/  ELECT P0, URZ, PT ;  /* 0x0000000000ff782f */ /* 0x000fda0003800000 */
[----:B------:R-:W-:Y:S05]  /*00e0*/  @!P0 BRA `(.L_x_2) ;  /* 0x0000000000848947 */ /* 0x000fea0003800000 */
[----:B------:R-:W-:Y:S01]  /*00f0*/  UMOV UR5, 0x8 ;  /* 0x0000000800057882 */ /* 0x000fe20000000000 */
[----:B------:R-:W-:Y:S02]  /*0100*/  IMAD.MOV.U32 R5, RZ, RZ, 0x1 ;  /* 0x00000001ff057424 */ /* 0x000fe400078e00ff */
[----:B------:R-:W-:Y:S02]  /*0110*/  IMAD.MOV.U32 R3, RZ, RZ, 0xff ;  /* 0x000000ffff037424 */ /* 0x000fe400078e00ff */
[----:B------:R-:W-:Y:S04]  /*0120*/  DEPBAR.LE SB1, 0x36 ;  /* 0x00009d800000791a */ /* 0x000fe80000000000 */
[----:B------:R-:W1:Y:S02]  /*0130*/  UTCATOMSWS.FIND_AND_SET.ALIGN UP0, UR5, UR5 ;  /* 0x00000005000575e3 */ /* 0x000e640008000800 */
[----:B-1----:R-:W-:-:S04]  /*0140*/  PLOP3.LUT P0, PT, PT, PT, UP0, 0x80, 0x8 ;  /* 0x000000000008781c */ /* 0x002fc80003f0f008 */
[----:B------:R-:W-:-:S04]  /*0150*/  SEL R2, RZ, 0xffffffff, !P0 ;  /* 0xffffffffff027807 */ /* 0x000fc80004000000 */
[----:B------:R-:W-:Y:S01]  /*0160*/  ISETP.NE.AND P0, PT, R2, RZ, PT ;  /* 0x000000ff0200720c */ /* 0x000fe20003f05270 */
[----:B------:R-:W-:-:S12]  /*0170*/  IMAD.U32 R2, RZ, RZ, UR5 ;  /* 0x00000005ff027e24 */ /* 0x000fd8000f8e00ff */
[----:B------:R-:W-:Y:S05]  /*0180*/  @P0 BRA `(.L_x_3) ;  /* 0x0000000000240947 */ /* 0x000fea0003800000 */
.L_x_4:
[----:B------:R-:W-:Y:S05]  /*0190*/  NANOSLEEP 0x64 ;  /* 0x000000640000795d */ /* 0x000fea0003800000 */
[----:B------:R-:W-:-:S05]  /*01a0*/  UMOV UR5, 0x8 ;  /* 0x0000000800057882 */ /* 0x000fca0000000000 */
[----:B------:R-:W-:Y:S04]  /*01b0*/  DEPBAR.LE SB1, 0x36 ;  /* 0x00009d800000791a */ /* 0x000fe80000000000 */
[----:B------:R-:W1:Y:S02]  /*01c0*/  UTCATOMSWS.FIND_AND_SET.ALIGN UP0, UR5, UR5 ;  /* 0x00000005000575e3 */ /* 0x000e640008000800 */
[----:B-1----:R-:W-:-:S04]  /*01d0*/  PLOP3.LUT P0, PT, PT, PT, UP0, 0x80, 0x8 ;  /* 0x000000000008781c */ /* 0x002fc80003f0f008 */
[----:B------:R-:W-:-:S04]  /*01e0*/  SEL R2, RZ, 0xffffffff, !P0 ;  /* 0xffffffffff027807 */ /* 0x000fc80004000000 */
[----:B------:R-:W-:Y:S01]  /*01f0*/  ISETP.NE.AND P0, PT, R2, RZ, PT ;  /* 0x000000ff0200720c */ /* 0x000fe20003f05270 */
[----:B------:R-:W-:-:S12]  /*0200*/  IMAD.U32 R2, RZ, RZ, UR5 ;  /* 0x00000005ff027e24 */ /* 0x000fd8000f8e00ff */
[----:B------:R-:W-:Y:S05]  /*0210*/  @!P0 BRA `(.L_x_4) ;  /* 0xfffffffc00dc8947 */ /* 0x000fea000383ffff */
.L_x_3:
[C---:B------:R-:W-:Y:S01]  /*0220*/  VIADD R4, R2.reuse, 0x10 ;  /* 0x0000001002047836 */ /* 0x040fe20000000000 */
[----:B------:R-:W-:Y:S01]  /*0230*/  UMOV UR5, 0x50 ;  /* 0x0000005000057882 */ /* 0x000fe20000000000 */
[----:B------:R-:W-:Y:S01]  /*0240*/  SHF.L.U32 R3, R3, R2, RZ ;  /* 0x0000000203037219 */ /* 0x000fe200000006ff */
[----:B------:R-:W-:Y:S01]  /*0250*/  ULEA UR5, UR6, UR5, 0x18 ;  /* 0x0000000506057291 */ /* 0x000fe2000f8ec0ff */
[----:B------:R-:W-:Y:S01]  /*0260*/  IMAD.SHL.U32 R2, R2, 0x20, RZ ;  /* 0x0000002002027824 */ /* 0x000fe200078e00ff */
[----:B------:R-:W-:-:S04]  /*0270*/  SHF.L.U32 R4, R5, R4, RZ ;  /* 0x0000000405047219 */ /* 0x000fc800000006ff */
[----:B------:R-:W-:-:S05]  /*0280*/  LOP3.LUT R3, R4, R3, RZ, 0xfc, !PT ;  /* 0x0000000304037212 */ /* 0x000fca00078efcff */
[----:B------:R1:W-:Y:S04]  /*0290*/  ATOMS.OR RZ, [UR5], R3 ;  /* 0x00000003ffff798c */ /* 0x0003e8000b000005 */
[----:B------:R1:W-:Y:S01]  /*02a0*/  STS [UR4], R2 ;  /* 0x00000002ff007988 */ /* 0x0003e20008000804 */
[----:B------:R-:W-:Y:S05]  /*02b0*/  BRA `(.L_x_2) ;  /* 0x0000000000107947 */ /* 0x000fea0003800000 */
.L_x_1:
[----:B------:R-:W-:-:S05]  /*02c0*/  IMAD.MOV.U32 R2, RZ, RZ, -0x1 ;  /* 0xffffffffff027424 */ /* 0x000fca00078e00ff */
[----:B------:R1:W-:Y:S02]  /*02d0*/  STS [UR4], R2 ;  /* 0x00000002ff007988 */ /* 0x0003e40008000804 */
[----:B-1----:R-:W-:-:S07]  /*02e0*/  MOV R2, 0x300 ;  /* 0x0000030000027802 */ /* 0x002fce0000000f00 */
[----:B0-----:R-:W-:Y:S05]  /*02f0*/  CALL.REL.NOINC `($__internal_1_$__cuda_sm10x_tcgen05_guardrail_trap_phase_invalid_during_alloc) ;  /* 0x0000001800047944 */ /* 0x001fea0003c00000 */
.L_x_2:
[----:B------:R-:W-:Y:S05]  /*0300*/  WARPSYNC.ALL ;  /* 0x0000000000007948 */ /* 0x000fea0003800000 */
[----:B------:R-:W-:Y:S01]  /*0310*/  NOP ;  /* 0x0000000000007918 */ /* 0x000fe20000000000 */
.L_x_0:
[----:B------:R-:W2:Y:S08]  /*0320*/  S2UR UR9, SR_CgaCtaId ;  /* 0x00000000000979c3 */ /* 0x000eb00000008800 */
[----:B------:R-:W-:Y:S01]  /*0330*/  BAR.SYNC.DEFER_BLOCKING 0x0 ;  /* 0x0000000000007b1d */ /* 0x000fe20000010000 */
[----:B------:R-:W-:Y:S02]  /*0340*/  SHF.R.U32.HI R71, RZ, 0x5, R0 ;  /* 0x00000005ff477819 */ /* 0x000fe40000011600 */
[----:B------:R-:W-:-:S02]  /*0350*/  LOP3.LUT R25, R0, 0xe0, RZ, 0xc0, !PT ;  /* 0x000000e000197812 */ /* 0x000fc400078ec0ff */
[----:B------:R-:W-:Y:S01]  /*0360*/  SGXT.U32 R71, R71, 0x3 ;  /* 0x000000034747781a */ /* 0x000fe20000000000 */
[----:B------:R-:W-:Y:S02]  /*0370*/  UMOV UR4, 0x400 ;  /* 0x0000040000047882 */ /* 0x000fe40000000000 */
[----:B------:R-:W3:Y:S01]  /*0380*/  LDC.64 R30, c[0x0][0x380] ;  /* 0x0000e000ff1e7b82 */ /* 0x000ee20000000a00 */
[----:B------:R-:W4:Y:S01]  /*0390*/  LDCU.64 UR12, c[0x0][0x358] ;  /* 0x00006b00ff0c77ac */ /* 0x000f220008000a00 */
[C---:B------:R-:W-:Y:S02]  /*03a0*/  LOP3.LUT R21, R71.reuse, 0x8, RZ, 0xfc, !PT ;  /* 0x0000000847157812 */ /* 0x040fe400078efcff */
[C---:B------:R-:W-:Y:S02]  /*03b0*/  LOP3.LUT R75, R71.reuse, 0x18, RZ, 0xfc, !PT ;  /* 0x00000018474b7812 */ /* 0x040fe400078efcff */
[----:B-1----:R-:W-:Y:S01]  /*03c0*/  LOP3.LUT R3, R71, 0x28, RZ, 0xfc, !PT ;  /* 0x0000002847037812 */ /* 0x002fe200078efcff */
[----:B------:R-:W-:Y:S01]  /*03d0*/  IMAD.SHL.U32 R2, R21, 0x10, RZ ;  /* 0x0000001015027824 */ /* 0x000fe200078e00ff */
[----:B------:R-:W1:Y:S01]  /*03e0*/  LDC.64 R32, c[0x0][0x388] ;  /* 0x0000e200ff207b82 */ /* 0x000e620000000a00 */
[----:B------:R-:W-:Y:S01]  /*03f0*/  LOP3.LUT R73, R71, 0x10, RZ, 0xfc, !PT ;  /* 0x0000001047497812 */ /* 0x000fe200078efcff */
[----:B------:R-:W-:Y:S01]  /*0400*/  IMAD.SHL.U32 R20, R75, 0x10, RZ ;  /* 0x000000104b147824 */ /* 0x000fe200078e00ff */
[----:B------:R-:W-:Y:S01]  /*0410*/  LOP3.LUT R77, R71, 0x20, RZ, 0xfc, !PT ;  /* 0x00000020474d7812 */ /* 0x000fe200078efcff */
[----:B------:R-:W-:Y:S01]  /*0420*/  IMAD.SHL.U32 R24, R3, 0x10, RZ ;  /* 0x0000001003187824 */ /* 0x000fe200078e00ff */
[----:B------:R-:W-:Y:S01]  /*0430*/  LOP3.LUT R27, R0, 0xf, RZ, 0xc0, !PT ;  /* 0x0000000f001b7812 */ /* 0x000fe200078ec0ff */
[----:B------:R-:W-:Y:S01]  /*0440*/  IMAD.SHL.U32 R18, R73, 0x10, RZ ;  /* 0x0000001049127824 */ /* 0x000fe200078e00ff */
[----:B------:R-:W-:Y:S01]  /*0450*/  LOP3.LUT R69, R71, 0x30, RZ, 0xfc, !PT ;  /* 0x0000003047457812 */ /* 0x000fe200078efcff */
[----:B--2---:R-:W-:Y:S01]  /*0460*/  ULEA UR10, UR9, UR4, 0x18 ;  /* 0x00000004090a7291 */ /* 0x004fe2000f8ec0ff */
[----:B------:R-:W-:Y:S01]  /*0470*/  IMAD.SHL.U32 R22, R77, 0x10, RZ ;  /* 0x000000104d167824 */ /* 0x000fe200078e00ff */
[----:B------:R-:W-:-:S02]  /*0480*/  LOP3.LUT R71, R71, 0x38, RZ, 0xfc, !PT ;  /* 0x0000003847477812 */ /* 0x000fc400078efcff */
[----:B---3--:R-:W-:-:S05]  /*0490*/  IADD3 R4, P0, PT, R25, R30, RZ ;  /* 0x0000001e19047210 */ /* 0x008fca0007f1e0ff */
[----:B------:R-:W2:Y:S01]  /*04a0*/  LDS R35, [UR10] ;  /* 0x0000000aff237984 */ /* 0x000ea20008000800 */
[-C--:B------:R-:W-:Y:S01]  /*04b0*/  LEA R6, P4, R21, R30.reuse, 0x5 ;  /* 0x0000001e15067211 */ /* 0x080fe200078828ff */
[----:B------:R-:W-:Y:S01]  /*04c0*/  IMAD.SHL.U32 R26, R69, 0x10, RZ ;  /* 0x00000010451a7824 */ /* 0x000fe200078e00ff */
[-C--:B------:R-:W-:Y:S01]  /*04d0*/  LEA R10, P3, R75, R30.reuse, 0x5 ;  /* 0x0000001e4b0a7211 */ /* 0x080fe200078628ff */
[----:B------:R-:W-:Y:S01]  /*04e0*/  IMAD.X R5, RZ, RZ, R31, P0 ;  /* 0x000000ffff057224 */ /* 0x000fe200000e061f */
[-C--:B------:R-:W-:Y:S01]  /*04f0*/  LEA R14, P0, R3, R30.reuse, 0x5 ;  /* 0x0000001e030e7211 */ /* 0x080fe200078028ff */
[----:B------:R-:W-:Y:S01]  /*0500*/  IMAD.SHL.U32 R28, R71, 0x10, RZ ;  /* 0x00000010471c7824 */ /* 0x000fe200078e00ff */
[-C--:B------:R-:W-:Y:S01]  /*0510*/  LEA R8, P5, R73, R30.reuse, 0x5 ;  /* 0x0000001e49087211 */ /* 0x080fe200078a28ff */
[----:B------:R-:W-:Y:S01]  /*0520*/  IMAD.WIDE.U32 R4, R27, 0x2, R4 ;  /* 0x000000021b047825 */ /* 0x000fe200078e0004 */
[----:B------:R-:W-:Y:S02]  /*0530*/  LEA R12, P2, R77, R30, 0x5 ;  /* 0x0000001e4d0c7211 */ /* 0x000fe400078428ff */
[-C--:B------:R-:W-:Y:S01]  /*0540*/  LEA.HI.X R7, R2, R31.reuse, RZ, 0x1, P4 ;  /* 0x0000001f02077211 */ /* 0x080fe200020f0cff */
[----:B------:R-:W-:Y:S01]  /*0550*/  IMAD.SHL.U32 R2, R25, 0x8, RZ ;  /* 0x0000000819027824 */ /* 0x000fe200078e00ff */
[----:B------:R-:W-:-:S02]  /*0560*/  LEA.HI.X R11, R20, R31, RZ, 0x1, P3 ;  /* 0x0000001f140b7211 */ /* 0x000fc400018f0cff */
[-C--:B------:R-:W-:Y:S01]  /*0570*/  LEA.HI.X R15, R24, R31.reuse, RZ, 0x1, P0 ;  /* 0x0000001f180f7211 */ /* 0x080fe200000f0cff */
[----:B------:R-:W-:Y:S01]  /*0580*/  BAR.SYNC.DEFER_BLOCKING 0x0 ;  /* 0x0000000000007b1d */ /* 0x000fe20000010000 */
[-C--:B-1----:R-:W-:Y:S01]  /*0590*/  LEA R20, P0, R25, R32.reuse, 0x4 ;  /* 0x0000002019147211 */ /* 0x082fe200078020ff */
[----:B------:R-:W-:Y:S01]  /*05a0*/  IMAD.SHL.U32 R68, R21, 0x100, RZ ;  /* 0x0000010015447824 */ /* 0x000fe200078e00ff */
[-C--:B------:R-:W-:Y:S01]  /*05b0*/  LEA.HI.X R9, R18, R31.reuse, RZ, 0x1, P5 ;  /* 0x0000001f12097211 */ /* 0x080fe200028f0cff */
[----:B------:R-:W-:Y:S01]  /*05c0*/  IMAD.WIDE.U32 R6, R27, 0x2, R6 ;  /* 0x000000021b067825 */ /* 0x000fe200078e0006 */
[----:B------:R-:W-:Y:S02]  /*05d0*/  LEA.HI.X R13, R22, R31, RZ, 0x1, P2 ;  /* 0x0000001f160d7211 */ /* 0x000fe400010f0cff */
[----:B------:R-:W-:Y:S01]  /*05e0*/  LEA R22, P2, R21, R32, 0x9 ;  /* 0x0000002015167211 */ /* 0x000fe200078448ff */
[----:B------:R-:W-:Y:S01]  /*05f0*/  IMAD.WIDE.U32 R8, R27, 0x2, R8 ;  /* 0x000000021b087825 */ /* 0x000fe200078e0008 */
[----:B------:R-:W-:-:S02]  /*0600*/  LEA R16, P4, R69, R30, 0x5 ;  /* 0x0000001e45107211 */ /* 0x000fc400078828ff */
[----:B------:R-:W-:Y:S02]  /*0610*/  LEA R18, P5, R71, R30, 0x5 ;  /* 0x0000001e47127211 */ /* 0x000fe400078a28ff */
[----:B------:R-:W-:Y:S02]  /*0620*/  LEA.HI.X R21, R2, R33, RZ, 0x1, P0 ;  /* 0x0000002102157211 */ /* 0x000fe400000f0cff */
[----:B------:R-:W-:Y:S01]  /*0630*/  LOP3.LUT R70, R0, 0x1f, RZ, 0xc0, !PT ;  /* 0x0000001f00467812 */ /* 0x000fe200078ec0ff */
[C---:B------:R-:W-:Y:S01]  /*0640*/  IMAD.WIDE.U32 R12, R27.reuse, 0x2, R12 ;  /* 0x000000021b0c7825 */ /* 0x040fe200078e000c */
[-C--:B------:R-:W-:Y:S02]  /*0650*/  LEA.HI.X R17, R26, R31.reuse, RZ, 0x1, P4 ;  /* 0x0000001f1a117211 */ /* 0x080fe400020f0cff */
[----:B------:R-:W-:Y:S01]  /*0660*/  LEA.HI.X R19, R28, R31, RZ, 0x1, P5 ;  /* 0x0000001f1c137211 */ /* 0x000fe200028f0cff */
[----:B------:R-:W-:Y:S01]  /*0670*/  IMAD.WIDE.U32 R10, R27, 0x2, R10 ;  /* 0x000000021b0a7825 */ /* 0x000fe200078e000a */
[----:B----4-:R1:W5:Y:S01]  /*0680*/  LDG.E.U16 R24, desc[UR12][R4.64] ;  /* 0x0000000c04187981 */ /* 0x010362000c1e1500 */
[----:B------:R-:W-:-:S02]  /*0690*/  LEA.HI.X R23, R68, R33, RZ, 0x1, P2 ;  /* 0x0000002144177211 */ /* 0x000fc400010f0cff */
[----:B------:R-:W-:Y:S01]  /*06a0*/  LOP3.LUT R72, R0, 0x60, RZ, 0xc0, !PT ;  /* 0x0000006000487812 */ /* 0x000fe200078ec0ff */
[----:B------:R3:W5:Y:S04]  /*06b0*/  LDG.E.U16 R26, desc[UR12][R6.64] ;  /* 0x0000000c061a7981 */ /* 0x000768000c1e1500 */
[----:B------:R4:W5:Y:S01]  /*06c0*/  LDG.E.U16 R28, desc[UR12][R8.64] ;  /* 0x0000000c081c7981 */ /* 0x000962000c1e1500 */
[----:B-1----:R-:W-:-:S03]  /*06d0*/  IMAD.WIDE.U32 R4, R27, 0x2, R14 ;  /* 0x000000021b047825 */ /* 0x002fc600078e000e */
[----:B------:R-:W5:Y:S01]  /*06e0*/  LDG.E.U16 R12, desc[UR12][R12.64] ;  /* 0x0000000c0c0c7981 */ /* 0x000f62000c1e1500 */
[----:B------:R-:W-:-:S03]  /*06f0*/  IMAD.WIDE.U32 R14, R70, 0x2, R20 ;  /* 0x00000002460e7825 */ /* 0x000fc600078e0014 */
[----:B------:R-:W5:Y:S01]  /*0700*/  LDG.E.U16 R4, desc[UR12][R4.64] ;  /* 0x0000000c04047981 */ /* 0x000f62000c1e1500 */
[----:B---3--:R-:W-:-:S03]  /*0710*/  IMAD.WIDE.U32 R6, R27, 0x2, R16 ;  /* 0x000000021b067825 */ /* 0x008fc600078e0010 */
[----:B------:R-:W5:Y:S01]  /*0720*/  LDG.E.U16 R17, desc[UR12][R14.64+0x80] ;  /* 0x0000800c0e117981 */ /* 0x000f62000c1e1500 */
[----:B----4-:R-:W-:-:S03]  /*0730*/  IMAD.WIDE.U32 R8, R27, 0x2, R18 ;  /* 0x000000021b087825 */ /* 0x010fc600078e0012 */
[----:B------:R-:W5:Y:S01]  /*0740*/  LDG.E.U16 R13, desc[UR12][R14.64] ;  /* 0x0000000c0e0d7981 */ /* 0x000f62000c1e1500 */
[----:B------:R-:W-:-:S03]  /*0750*/  SHF.R.U32.HI R34, RZ, 0x5, R0 ;  /* 0x00000005ff227819 */ /* 0x000fc60000011600 */
[----:B------:R-:W5:Y:S04]  /*0760*/  LDG.E.U16 R19, desc[UR12][R14.64+0x100] ;  /* 0x0001000c0e137981 */ /* 0x000f68000c1e1500 */
[----:B------:R-:W5:Y:S04]  /*0770*/  LDG.E.U16 R21, desc[UR12][R14.64+0x180] ;  /* 0x0001800c0e157981 */ /* 0x000f68000c1e1500 */
[----:B------:R-:W5:Y:S04]  /*0780*/  LDG.E.U16 R16, desc[UR12][R14.64+0x40] ;  /* 0x0000400c0e107981 */ /* 0x000f68000c1e1500 */
[----:B------:R-:W5:Y:S04]  /*0790*/  LDG.E.U16 R18, desc[UR12][R14.64+0xc0] ;  /* 0x0000c00c0e127981 */ /* 0x000f68000c1e1500 */
[----:B------:R-:W5:Y:S04]  /*07a0*/  LDG.E.U16 R20, desc[UR12][R14.64+0x140] ;  /* 0x0001400c0e147981 */ /* 0x000f68000c1e1500 */
[----:B------:R1:W5:Y:S01]  /*07b0*/  LDG.E.U16 R5, desc[UR12][R14.64+0x1c0] ;  /* 0x0001c00c0e057981 */ /* 0x000362000c1e1500 */
[----:B------:R-:W-:-:S03]  /*07c0*/  IMAD R27, R27, 0x2, R72 ;  /* 0x000000021b1b7824 */ /* 0x000fc600078e0248 */
[----:B------:R3:W5:Y:S01]  /*07d0*/  LDG.E.U16 R29, desc[UR12][R10.64] ;  /* 0x0000000c0a1d7981 */ /* 0x000762000c1e1500 */
[----:B--2---:R-:W-:-:S03]  /*07e0*/  R2UR UR11, R35 ;  /* 0x00000000230b72ca */ /* 0x004fc600000e0000 */
[----:B------:R2:W5:Y:S01]  /*07f0*/  LDG.E.U16 R6, desc[UR12][R6.64] ;  /* 0x0000000c06067981 */ /* 0x000562000c1e1500 */
[----:B-1----:R-:W-:-:S03]  /*0800*/  SHF.R.S32.HI R14, RZ, 0x7, R0 ;  /* 0x00000007ff0e7819 */ /* 0x002fc60000011400 */
[----:B------:R2:W5:Y:S01]  /*0810*/  LDG.E.U16 R8, desc[UR12][R8.64] ;  /* 0x0000000c08087981 */ /* 0x000562000c1e1500 */
[----:B---3--:R-:W-:Y:S01]  /*0820*/  IMAD.WIDE.U32 R10, R70, 0x2, R22 ;  /* 0x00000002460a7825 */ /* 0x008fe200078e0016 */
[----:B------:R-:W-:Y:S02]  /*0830*/  SGXT R14, R14, 0x1 ;  /* 0x000000010e0e781a */ /* 0x000fe40000000200 */
[----:B------:R-:W-:Y:S02]  /*0840*/  R2UR UR8, R34 ;  /* 0x00000000220872ca */ /* 0x000fe400000e0000 */
[----:B------:R2:W5:Y:S01]  /*0850*/  LDG.E.U16 R7, desc[UR12][R10.64] ;  /* 0x0000000c0a077981 */ /* 0x000562000c1e1500 */
[----:B------:R-:W-:-:S03]  /*0860*/  LOP3.LUT R27, R27, 0x90, R14, 0x78, !PT ;  /* 0x000000901b1b7812 */ /* 0x000fc600078e780e */
[----:B------:R2:W5:Y:S01]  /*0870*/  LDG.E.U16 R22, desc[UR12][R10.64+0x80] ;  /* 0x0000800c0a167981 */ /* 0x000562000c1e1500 */
[----:B------:R-:W-:-:S03]  /*0880*/  IMAD R14, R25, 0x2, R70 ;  /* 0x00000002190e7824 */ /* 0x000fc600078e0246 */
[----:B------:R2:W5:Y:S04]  /*0890*/  LDG.E.U16 R30, desc[UR12][R10.64+0x100] ;  /* 0x0001000c0a1e7981 */ /* 0x000568000c1e1500 */
[----:B------:R2:W5:Y:S04]  /*08a0*/  LDG.E.U16 R32, desc[UR12][R10.64+0x180] ;  /* 0x0001800c0a207981 */ /* 0x000568000c1e1500 */
[----:B------:R2:W5:Y:S04]  /*08b0*/  LDG.E.U16 R9, desc[UR12][R10.64+0x40] ;  /* 0x0000400c0a097981 */ /* 0x000568000c1e1500 */
[----:B------:R2:W5:Y:S04]  /*08c0*/  LDG.E.U16 R23, desc[UR12][R10.64+0xc0] ;  /* 0x0000c00c0a177981 */ /* 0x000568000c1e1500 */
[----:B------:R2:W5:Y:S04]  /*08d0*/  LDG.E.U16 R31, desc[UR12][R10.64+0x140] ;  /* 0x0001400c0a1f7981 */ /* 0x000568000c1e1500 */
[----:B------:R2:W5:Y:S01]  /*08e0*/  LDG.E.U16 R33, desc[UR12][R10.64+0x1c0] ;  /* 0x0001c00c0a217981 */ /* 0x000562000c1e1500 */
[----:B------:R-:W-:Y:S05]  /*08f0*/  @P1 BRA `(.L_x_5) ;  /* 0x0000000000181947 */ /* 0x000fea0003800000 */
[----:B------:R-:W-:Y:S01]  /*0900*/  ELECT P0, URZ, PT ;  /* 0x0000000000ff782f */ /* 0x000fe20003800000 */
[----:B--2---:R-:W-:Y:S01]  /*0910*/  IMAD.MOV.U32 R10, RZ, RZ, 0x1 ;  /* 0x00000001ff0a7424 */ /* 0x004fe200078e00ff */
[----:B------:R-:W-:Y:S01]  /*0920*/  UMOV UR4, 0x40 ;  /* 0x0000004000047882 */ /* 0x000fe20000000000 */
[----:B------:R-:W-:Y:S01]  /*0930*/  UVIRTCOUNT.DEALLOC.SMPOOL 0x80 ;  /* 0x000000800000784c */ /* 0x000fe20000000000 */
[----:B------:R-:W-:-:S09]  /*0940*/  ULEA UR4, UR9, UR4, 0x18 ;  /* 0x0000000409047291 */ /* 0x000fd2000f8ec0ff */
[----:B------:R1:W-:Y:S03]  /*0950*/  @P0 STS.U8 [UR4], R10 ;  /* 0x0000000aff000988 */ /* 0x0003e60008000004 */
.L_x_5:
[----:B------:R-:W-:Y:S01]  /*0960*/  LOP3.LUT P2, RZ, R0, 0xff, RZ, 0xc0, !PT ;  /* 0x000000ff00ff7812 */ /* 0x000fe2000784c0ff */
[----:B--2---:R-:W-:Y:S01]  /*0970*/  IMAD.SHL.U32 R11, R14, 0x2, RZ ;  /* 0x000000020e0b7824 */ /* 0x004fe200078e00ff */
[----:B------:R-:W-:Y:S01]  /*0980*/  SHF.R.U32.HI R80, RZ, 0x1, R25 ;  /* 0x00000001ff507819 */ /* 0x000fe20000011619 */
[----:B------:R-:W-:Y:S01]  /*0990*/  UMOV UR4, 0x1 ;  /* 0x0000000100047882 */ /* 0x000fe20000000000 */
[----:B-----5:R2:W-:Y:S02]  /*09a0*/  STS.U16 [R27+UR10+0x2400], R12 ;  /* 0x0024000c1b007988 */ /* 0x0205e4000800040a */
[----:B-1----:R-:W-:Y:S02]  /*09b0*/  LOP3.LUT R10, R11, R80, RZ, 0x3c, !PT ;  /* 0x000000500b0a7212 */ /* 0x002fe400078e3cff */
[----:B------:R-:W-:Y:S04]  /*09c0*/  STS.U16 [R27+UR10+0x2100], R26 ;  /* 0x0021001a1b007988 */ /* 0x000fe8000800040a */
[----:B------:R-:W-:Y:S01]  /*09d0*/  STS.U16 [R27+UR10+0x2200], R28 ;  /* 0x0022001c1b007988 */ /* 0x000fe2000800040a */
[----:B------:R-:W-:Y:S01]  /*09e0*/  VOTEU.ALL UP0, P2 ;  /* 0x0000000000ff7886 */ /* 0x000fe20001000000 */
[----:B--2---:R-:W-:Y:S01]  /*09f0*/  LOP3.LUT R12, R10, 0x40, RZ, 0x3c, !PT ;  /* 0x000000400a0c7812 */ /* 0x004fe200078e3cff */
[----:B------:R-:W-:Y:S01]  /*0a00*/  VOTEU.ALL UP1, P2 ;  /* 0x0000000000ff7886 */ /* 0x000fe20001020000 */
[----:B------:R-:W-:Y:S02]  /*0a10*/  STS.U16 [R27+UR10+0x2300], R29 ;  /* 0x0023001d1b007988 */ /* 0x000fe4000800040a */
[----:B------:R-:W-:-:S04]  /*0a20*/  @!UP0 UIADD3 UR4, UPT, UPT, -UR4, 0x100000, URZ ;  /* 0x0010000004048890 */ /* 0x000fc8000fffe1ff */
[----:B------:R-:W-:Y:S02]  /*0a30*/  @!UP0 USHF.L.U32 UR5, UR4, 0xb, URZ ;  /* 0x0000000b04058899 */ /* 0x000fe400080006ff */
[----:B------:R-:W-:Y:S02]  /*0a40*/  @!UP0 USHF.L.U32 UR4, UR4, 0x1, URZ ;  /* 0x0000000104048899 */ /* 0x000fe400080006ff */
[----:B------:R-:W-:Y:S01]  /*0a50*/  UISETP.NE.U32.AND UP0, UPT, UR8, URZ, UPT ;  /* 0x000000ff0800728c */ /* 0x000fe2000bf05070 */
[----:B------:R1:W-:Y:S04]  /*0a60*/  STS.U16 [R27+UR10+0x2500], R4 ;  /* 0x002500041b007988 */ /* 0x0003e8000800040a */
[----:B------:R2:W-:Y:S04]  /*0a70*/  STS.U16 [R27+UR10+0x2600], R6 ;  /* 0x002600061b007988 */ /* 0x0005e8000800040a */
[----:B------:R2:W-:Y:S01]  /*0a80*/  STS.U16 [R27+UR10+0x2000], R24 ;  /* 0x002000181b007988 */ /* 0x0005e2000800040a */
[----:B-1----:R-:W-:-:S03]  /*0a90*/  LOP3.LUT R4, R0, 0xff, RZ, 0xc0, !PT ;  /* 0x000000ff00047812 */ /* 0x002fc600078ec0ff */
[----:B------:R2:W-:Y:S04]  /*0aa0*/  STS.U16 [R27+UR10+0x2700], R8 ;  /* 0x002700081b007988 */ /* 0x0005e8000800040a */
[----:B------:R2:W-:Y:S04]  /*0ab0*/  STS.U16 [R10+UR10], R13 ;  /* 0x0000000d0a007988 */ /* 0x0005e8000800040a */
[----:B------:R2:W-:Y:S04]  /*0ac0*/  STS.U16 [R10+UR10+0x800], R17 ;  /* 0x000800110a007988 */ /* 0x0005e8000800040a */
[----:B------:R2:W-:Y:S04]  /*0ad0*/  STS.U16 [R10+UR10+0x1000], R19 ;  /* 0x001000130a007988 */ /* 0x0005e8000800040a */
[----:B------:R2:W-:Y:S04]  /*0ae0*/  STS.U16 [R10+UR10+0x1800], R21 ;  /* 0x001800150a007988 */ /* 0x0005e8000800040a */
[----:B------:R2:W-:Y:S04]  /*0af0*/  STS.U16 [R10+UR10+0x400], R7 ;  /* 0x000400070a007988 */ /* 0x0005e8000800040a */
[----:B------:R2:W-:Y:S04]  /*0b00*/  STS.U16 [R10+UR10+0xc00], R22 ;  /* 0x000c00160a007988 */ /* 0x0005e8000800040a */
[----:B------:R2:W-:Y:S04]  /*0b10*/  STS.U16 [R10+UR10+0x1400], R30 ;  /* 0x0014001e0a007988 */ /* 0x0005e8000800040a */
        /* <DEDUP_REMOVED lines=8> */
[----:B------:R2:W-:Y:S01]  /*0ba0*/  STS.U16 [R12+UR10+0x1c00], R33 ;  /* 0x001c00210c007988 */ /* 0x0005e2000800040a */
[----:B------:R1:W-:Y:S06]  /*0bb0*/  MEMBAR.ALL.CTA ;  /* 0x0000000000007992 */ /* 0x0003ec0000008000 */
[----:B-1----:R-:W-:Y:S04]  /*0bc0*/  FENCE.VIEW.ASYNC.S ;  /* 0x00000000000073c6 */ /* 0x002fe80000000000 */
[----:B------:R-:W1:Y:S02]  /*0bd0*/  FENCE.VIEW.ASYNC.S ;  /* 0x00000000000073c6 */ /* 0x000e640000000000 */
[----:B-1----:R2:W1:Y:S02]  /*0be0*/  @!UP1 SYNCS.EXCH.64 URZ, [UR10+0x2800], UR4 ;  /* 0x002800040aff95b2 */ /* 0x0024640008000100 */
[----:B-1----:R-:W-:Y:S06]  /*0bf0*/  BAR.SYNC.DEFER_BLOCKING 0x0 ;  /* 0x0000000000007b1d */ /* 0x002fec0000010000 */
[----:B--2---:R-:W-:Y:S05]  /*0c00*/  BRA.U UP0, `(.L_x_6) ;  /* 0x0000000100307547 */ /* 0x004fea000b800000 */
[----:B------:R-:W-:Y:S02]  /*0c10*/  UIADD3 UR4, UPT, UPT, UR10, 0x2000, URZ ;  /* 0x000020000a047890 */ /* 0x000fe4000fffe0ff */
[----:B------:R-:W-:Y:S02]  /*0c20*/  USHF.R.U32.HI UR6, URZ, 0x4, UR10 ;  /* 0x00000004ff067899 */ /* 0x000fe4000801160a */
[----:B------:R-:W-:Y:S02]  /*0c30*/  USHF.R.U32.HI UR4, URZ, 0x4, UR4 ;  /* 0x00000004ff047899 */ /* 0x000fe40008011604 */
[----:B------:R-:W-:Y:S02]  /*0c40*/  USGXT.U32 UR6, UR6, 0xe ;  /* 0x0000000e0606789a */ /* 0x000fe40008000000 */
[----:B------:R-:W-:Y:S02]  /*0c50*/  USGXT.U32 UR4, UR4, 0xe ;  /* 0x0000000e0404789a */ /* 0x000fe40008000000 */
[----:B------:R-:W-:Y:S01]  /*0c60*/  ULOP3.LUT UR6, UR6, 0x800000, URZ, 0xfc, !UPT ;  /* 0x0080000006067892 */ /* 0x000fe2000f8efcff */
[----:B------:R-:W-:Y:S01]  /*0c70*/  UMOV UR14, 0x0 ;  /* 0x00000000000e7882 */ /* 0x000fe20000000000 */
[----:B------:R-:W-:Y:S01]  /*0c80*/  UMOV UR15, 0x4410010 ;  /* 0x04410010000f7882 */ /* 0x000fe20000000000 */
[----:B------:R-:W-:Y:S01]  /*0c90*/  UMOV UR5, 0xc0004010 ;  /* 0xc000401000057882 */ /* 0x000fe20000000000 */
[----:B------:R-:W-:-:S05]  /*0ca0*/  UMOV UR7, 0x40004040 ;  /* 0x4000404000077882 */ /* 0x000fca0000000000 */
[----:B------:R1:W-:Y:S01]  /*0cb0*/  UTCHMMA gdesc[UR4], gdesc[UR6], tmem[UR11], tmem[UR14], idesc[UR15], !UPT ;  /* 0x00ff0e06040075ea */ /* 0x0003e2000f80000b */
[----:B------:R-:W-:Y:S02]  /*0cc0*/  NOP ;  /* 0x0000000000007918 */ /* 0x000fe40000000000 */
.L_x_6:
[----:B------:R-:W-:Y:S01]  /*0cd0*/  ELECT P0, URZ, PT ;  /* 0x0000000000ff782f */ /* 0x000fe20003800000 */
[----:B-1----:R-:W-:-:S03]  /*0ce0*/  UIADD3 UR4, UPT, UPT, UR10, 0x2800, URZ ;  /* 0x000028000a047890 */ /* 0x002fc6000fffe0ff */
[----:B------:R-:W-:Y:S01]  /*0cf0*/  ISETP.LT.U32.AND P0, PT, R4, 0x20, P0 ;  /* 0x000000200400780c */ /* 0x000fe20000701070 */
[----:B------:R-:W-:-:S12]  /*0d00*/  UMOV UR5, URZ ;  /* 0x000000ff00057c82 */ /* 0x000fd80008000000 */
[----:B------:R-:W-:Y:S01]  /*0d10*/  VOTEU.ANY UP0, P0 ;  /* 0x0000000000ff7886 */ /* 0x000fe20000000100 */
[----:B------:R-:W-:-:S04]  /*0d20*/  VOTEU.ANY UP1, P0 ;  /* 0x0000000000ff7886 */ /* 0x000fc80000020100 */
[----:B------:R-:W-:Y:S01]  /*0d30*/  @UP0 UMOV UR6, UR4 ;  /* 0x0000000400060c82 */ /* 0x000fe20008000000 */
[----:B------:R-:W-:Y:S01]  /*0d40*/  USHF.L.U32 UR4, UR8, 0x15, URZ ;  /* 0x0000001508047899 */ /* 0x000fe200080006ff */
[----:B------:R1:W-:Y:S01]  /*0d50*/  @UP1 UTCBAR [UR6], URZ ;  /* 0x000000ff060013e9 */ /* 0x0003e200080000ff */
[----:B------:R-:W-:Y:S01]  /*0d60*/  BAR.SYNC.DEFER_BLOCKING 0x0 ;  /* 0x0000000000007b1d */ /* 0x000fe20000010000 */
[----:B------:R-:W-:Y:S02]  /*0d70*/  USHF.L.U32 UR5, UR8, 0x5, URZ ;  /* 0x0000000508057899 */ /* 0x000fe400080006ff */
[----:B------:R-:W-:Y:S02]  /*0d80*/  ULOP3.LUT UR4, UR4, 0x600000, URZ, 0xc0, !UPT ;  /* 0x0060000004047892 */ /* 0x000fe4000f8ec0ff */
[----:B------:R-:W-:-:S04]  /*0d90*/  ULOP3.LUT UR5, UR5, 0x80, URZ, 0xc0, !UPT ;  /* 0x0000008005057892 */ /* 0x000fc8000f8ec0ff */
[----:B------:R-:W-:Y:S01]  /*0da0*/  UIADD3 UR4, UPT, UPT, UR5, UR4, UR11 ;  /* 0x0000000405047290 */ /* 0x000fe2000fffe00b */
[----:B------:R-:W2:Y:S02]  /*0db0*/  SYNCS.PHASECHK.TRANS64.TRYWAIT P0, [UR10+0x2800], RZ ;  /* 0x002800ffff0075a7 */ /* 0x000ea4000800110a */
[----:B-12---:R-:W-:Y:S09]  /*0dc0*/  @!P0 BRA `(.L_x_7) ;  /* 0x0000000c00388947 */ /* 0x006ff20003800000 */
.L_x_11:
[----:B------:R-:W-:Y:S01]  /*0dd0*/  BAR.SYNC.DEFER_BLOCKING 0x0 ;  /* 0x0000000000007b1d */ /* 0x000fe20000010000 */
[C---:B------:R-:W-:Y:S01]  /*0de0*/  IMAD.SHL.U32 R76, R0.reuse, 0x10, RZ ;  /* 0x00000010004c7824 */ /* 0x040fe200078e00ff */
[C---:B------:R-:W-:Y:S01]  /*0df0*/  LOP3.LUT R74, R0.reuse, 0x7, RZ, 0xc0, !PT ;  /* 0x00000007004a7812 */ /* 0x040fe200078ec0ff */
[C---:B------:R-:W-:Y:S02]  /*0e00*/  IMAD.SHL.U32 R78, R0.reuse, 0x40, RZ ;  /* 0x00000040004e7824 */ /* 0x040fe400078e00ff */
[----:B------:R-:W-:Y:S01]  /*0e10*/  IMAD.SHL.U32 R0, R0, 0x80, RZ ;  /* 0x0000008000007824 */ /* 0x000fe200078e00ff */
[----:B------:R-:W-:Y:S01]  /*0e20*/  LOP3.LUT R79, R76, 0x8f0, RZ, 0xc0, !PT ;  /* 0x000008f04c4f7812 */ /* 0x000fe200078ec0ff */
[----:B------:R-:W-:Y:S01]  /*0e30*/  IMAD.SHL.U32 R82, R2, 0x4, RZ ;  /* 0x0000000402527824 */ /* 0x000fe200078e00ff */
[----:B------:R-:W-:Y:S01]  /*0e40*/  LDTM.16dp32bit_t0_t15.x64 R4, tmem[UR4] ;  /* 0x00000004000479ee */ /* 0x000fe20008b00000 */
[----:B------:R-:W1:Y:S01]  /*0e50*/  LDTM.16dp32bit_t16_t31.x64 R4, tmem[UR4+0x40] ;  /* 0x00004004000479ee */ /* 0x000e620008b20000 */
[----:B------:R-:W2:Y:S01]  /*0e60*/  LDCU.64 UR4, c[0x0][0x390] ;  /* 0x00007200ff0477ac */ /* 0x000ea20008000a00 */
[----:B------:R-:W-:Y:S01]  /*0e70*/  LOP3.LUT R78, R78, 0x400, RZ, 0xc0, !PT ;  /* 0x000004004e4e7812 */ /* 0x000fe200078ec0ff */
[----:B------:R-:W-:Y:S01]  /*0e80*/  IMAD R79, R74, 0x1000, R79 ;  /* 0x000010004a4f7824 */ /* 0x000fe200078e024f */
[----:B------:R-:W-:Y:S01]  /*0e90*/  LOP3.LUT R81, R0, 0x7c00, RZ, 0xc0, !PT ;  /* 0x00007c0000517812 */ /* 0x000fe200078ec0ff */
[----:B------:R-:W-:-:S02]  /*0ea0*/  IMAD.SHL.U32 R2, R73, 0x100, RZ ;  /* 0x0000010049027824 */ /* 0x000fc400078e00ff */
[----:B------:R-:W-:Y:S02]  /*0eb0*/  IMAD.IADD R79, R78, 0x1, R79 ;  /* 0x000000014e4f7824 */ /* 0x000fe400078e024f */
[----:B------:R-:W-:Y:S02]  /*0ec0*/  IMAD R81, R74, 0x10, R81 ;  /* 0x000000104a517824 */ /* 0x000fe400078e0251 */
[----:B------:R-:W-:Y:S02]  /*0ed0*/  IMAD R0, R72, 0x8, R79 ;  /* 0x0000000848007824 */ /* 0x000fe400078e024f */
[----:B------:R-:W-:Y:S01]  /*0ee0*/  IMAD.SHL.U32 R79, R70, 0x4, RZ ;  /* 0x00000004464f7824 */ /* 0x000fe200078e00ff */
[----:B------:R-:W-:Y:S01]  /*0ef0*/  LOP3.LUT R80, R81, R80, RZ, 0x3c, !PT ;  /* 0x0000005051507212 */ /* 0x000fe200078e3cff */
[----:B------:R-:W-:Y:S01]  /*0f00*/  IMAD.SHL.U32 R70, R75, 0x100, RZ ;  /* 0x000001004b467824 */ /* 0x000fe200078e00ff */
[----:B------:R-:W1:Y:S01]  /*0f10*/  @!P2 SYNCS.CCTL.IV [UR10+0x2800] ;  /* 0x00280000ff00a9b1 */ /* 0x000e62000800000a */
[----:B------:R-:W-:Y:S01]  /*0f20*/  NOP ;  /* 0x0000000000007918 */ /* 0x000fe20000000000 */
[----:B-1----:R-:W-:Y:S01]  /*0f30*/  BAR.SYNC.DEFER_BLOCKING 0x0 ;  /* 0x0000000000007b1d */ /* 0x002fe20000010000 */
[----:B--2---:R-:W-:Y:S01]  /*0f40*/  IADD3 R82, P6, P5, R79, UR4, R82 ;  /* 0x000000044f527c10 */ /* 0x004fe2000fdde052 */
[----:B------:R-:W-:Y:S01]  /*0f50*/  IMAD.SHL.U32 R72, R77, 0x100, RZ ;  /* 0x000001004d487824 */ /* 0x000fe200078e00ff */
[----:B------:R-:W-:-:S02]  /*0f60*/  LEA R90, P4, R75, UR4, 0xa ;  /* 0x000000044b5a7c11 */ /* 0x000fc4000f8850ff */
[----:B------:R-:W-:Y:S02]  /*0f70*/  IADD3.X R83, PT, PT, RZ, UR5, RZ, P6, P5 ;  /* 0x00000005ff537c10 */ /* 0x000fe4000b7ea4ff */
[----:B------:R-:W-:Y:S02]  /*0f80*/  LEA.HI.X R70, R70, UR5, RZ, 0x2, P4 ;  /* 0x0000000546467c11 */ /* 0x000fe4000a0f14ff */
[----:B------:R-:W-:Y:S02]  /*0f90*/  IADD3 R90, P5, PT, R79, R90, RZ ;  /* 0x0000005a4f5a7210 */ /* 0x000fe40007fbe0ff */
[C---:B------:R-:W-:Y:S02]  /*0fa0*/  LOP3.LUT R81, R0.reuse, 0x20, RZ, 0x3c, !PT ;  /* 0x0000002000517812 */ /* 0x040fe400078e3cff */
[C---:B------:R-:W-:Y:S01]  /*0fb0*/  LOP3.LUT R85, R0.reuse, 0x30, RZ, 0x3c, !PT ;  /* 0x0000003000557812 */ /* 0x040fe200078e3cff */
[----:B------:R-:W-:Y:S01]  /*0fc0*/  IMAD.X R91, RZ, RZ, R70, P5 ;  /* 0x000000ffff5b7224 */ /* 0x000fe200028e0646 */
[----:B------:R-:W-:-:S02]  /*0fd0*/  LOP3.LUT R70, R0, 0x10, RZ, 0x3c, !PT ;  /* 0x0000001000467812 */ /* 0x000fc400078e3cff */
[C---:B------:R-:W-:Y:S02]  /*0fe0*/  LOP3.LUT R94, R0.reuse, 0x40, RZ, 0x3c, !PT ;  /* 0x00000040005e7812 */ /* 0x040fe400078e3cff */
[C---:B------:R-:W-:Y:S02]  /*0ff0*/  LOP3.LUT R95, R0.reuse, 0x50, RZ, 0x3c, !PT ;  /* 0x00000050005f7812 */ /* 0x040fe400078e3cff */
[C---:B------:R-:W-:Y:S02]  /*1000*/  LOP3.LUT R96, R0.reuse, 0x60, RZ, 0x3c, !PT ;  /* 0x0000006000607812 */ /* 0x040fe400078e3cff */
[----:B------:R-:W-:Y:S01]  /*1010*/  LOP3.LUT R97, R0, 0x70, RZ, 0x3c, !PT ;  /* 0x0000007000617812 */ /* 0x000fe200078e3cff */
[----:B------:R1:W-:Y:S01]  /*1020*/  STS.128 [R0+UR10], R4 ;  /* 0x0000000400007988 */ /* 0x0003e20008000c0a */
[C---:B------:R-:W-:Y:S02]  /*1030*/  LEA R88, P4, R68.reuse, UR4, 0x2 ;  /* 0x0000000444587c11 */ /* 0x040fe4000f8810ff */
[----:B------:R-:W-:Y:S01]  /*1040*/  LEA R92, P2, R73, UR4, 0xa ;  /* 0x00000004495c7c11 */ /* 0x000fe2000f8450ff */
[----:B------:R-:W-:Y:S01]  /*1050*/  STS.128 [R70+UR10], R8 ;  /* 0x0000000846007988 */ /* 0x000fe20008000c0a */
[----:B------:R-:W-:-:S02]  /*1060*/  LEA.HI.X R68, R68, UR5, RZ, 0x2, P4 ;  /* 0x0000000544447c11 */ /* 0x000fc4000a0f14ff */
[----:B------:R-:W-:Y:S01]  /*1070*/  IADD3 R88, P4, PT, R79, R88, RZ ;  /* 0x000000584f587210 */ /* 0x000fe20007f9e0ff */
[----:B------:R-:W-:Y:S01]  /*1080*/  STS.128 [R81+UR10], R12 ;  /* 0x0000000c51007988 */ /* 0x000fe20008000c0a */
[----:B------:R-:W-:Y:S02]  /*1090*/  LEA R86, P3, R77, UR4, 0xa ;  /* 0x000000044d567c11 */ /* 0x000fe4000f8650ff */
[----:B------:R-:W-:Y:S01]  /*10a0*/  IADD3 R92, P6, PT, R79, R92, RZ ;  /* 0x0000005c4f5c7210 */ /* 0x000fe20007fde0ff */
[----:B------:R-:W-:Y:S01]  /*10b0*/  STS.128 [R85+UR10], R16 ;  /* 0x0000001055007988 */ /* 0x000fe20008000c0a */
[----:B------:R-:W-:Y:S01]  /*10c0*/  IMAD.X R89, RZ, RZ, R68, P4 ;  /* 0x000000ffff597224 */ /* 0x000fe200020e0644 */
[----:B------:R-:W-:Y:S02]  /*10d0*/  LEA.HI.X R72, R72, UR5, RZ, 0x2, P3 ;  /* 0x0000000548487c11 */ /* 0x000fe400098f14ff */
[----:B------:R-:W-:Y:S01]  /*10e0*/  STS.128 [R94+UR10], R20 ;  /* 0x000000145e007988 */ /* 0x000fe20008000c0a */
[----:B-1----:R-:W-:-:S02]  /*10f0*/  LEA.HI.X R5, R2, UR5, RZ, 0x2, P2 ;  /* 0x0000000502057c11 */ /* 0x002fc400090f14ff */
[----:B------:R-:W-:Y:S01]  /*1100*/  IADD3 R86, P4, PT, R79, R86, RZ ;  /* 0x000000564f567210 */ /* 0x000fe20007f9e0ff */
[----:B------:R-:W-:Y:S01]  /*1110*/  STS.128 [R95+UR10], R24 ;  /* 0x000000185f007988 */ /* 0x000fe20008000c0a */
[----:B------:R-:W-:Y:S01]  /*1120*/  LEA R4, P2, R69, UR4, 0xa ;  /* 0x0000000445047c11 */ /* 0x000fe2000f8450ff */
[----:B------:R-:W-:Y:S01]  /*1130*/  IMAD.X R93, RZ, RZ, R5, P6 ;  /* 0x000000ffff5d7224 */ /* 0x000fe200030e0605 */
[----:B------:R-:W-:Y:S01]  /*1140*/  LEA R84, P0, R3, UR4, 0xa ;  /* 0x0000000403547c11 */ /* 0x000fe2000f8050ff */
[----:B------:R-:W-:Y:S01]  /*1150*/  STS.128 [R96+UR10], R28 ;  /* 0x0000001c60007988 */ /* 0x000fe20008000c0a */
[----:B------:R-:W-:Y:S01]  /*1160*/  LEA R2, P3, R71, UR4, 0xa ;  /* 0x0000000447027c11 */ /* 0x000fe2000f8650ff */
[----:B------:R-:W-:Y:S01]  /*1170*/  IMAD.X R87, RZ, RZ, R72, P4 ;  /* 0x000000ffff577224 */ /* 0x000fe200020e0648 */
[C---:B------:R-:W-:Y:S01]  /*1180*/  IADD3 R84, P6, PT, R79.reuse, R84, RZ ;  /* 0x000000544f547210 */ /* 0x040fe20007fde0ff */
[----:B------:R-:W-:Y:S01]  /*1190*/  STS.128 [R97+UR10], R32 ;  /* 0x0000002061007988 */ /* 0x000fe20008000c0a */
[----:B------:R-:W-:Y:S01]  /*11a0*/  BAR.SYNC.DEFER_BLOCKING 0x0 ;  /* 0x0000000000007b1d */ /* 0x000fe20000010000 */
[----:B------:R-:W-:Y:S01]  /*11b0*/  IADD3 R68, P5, PT, R79, R4, RZ ;  /* 0x000000044f447210 */ /* 0x000fe20007fbe0ff */
[----:B------:R-:W-:Y:S01]  /*11c0*/  IMAD.SHL.U32 R3, R3, 0x100, RZ ;  /* 0x0000010003037824 */ /* 0x000fe200078e00ff */
[----:B------:R-:W-:Y:S01]  /*11d0*/  IADD3 R2, P4, PT, R79, R2, RZ ;  /* 0x000000024f027210 */ /* 0x000fe20007f9e0ff */
[----:B------:R-:W-:-:S02]  /*11e0*/  IMAD.SHL.U32 R69, R69, 0x100, RZ ;  /* 0x0000010045457824 */ /* 0x000fc400078e00ff */
[----:B------:R-:W-:Y:S01]  /*11f0*/  IMAD.SHL.U32 R71, R71, 0x100, RZ ;  /* 0x0000010047477824 */ /* 0x000fe200078e00ff */
[----:B------:R-:W-:Y:S02]  /*1200*/  LEA.HI.X R3, R3, UR5, RZ, 0x2, P0 ;  /* 0x0000000503037c11 */ /* 0x000fe400080f14ff */
[----:B------:R-:W-:Y:S02]  /*1210*/  LEA.HI.X R69, R69, UR5, RZ, 0x2, P2 ;  /* 0x0000000545457c11 */ /* 0x000fe400090f14ff */
[----:B------:R-:W-:-:S03]  /*1220*/  LEA.HI.X R71, R71, UR5, RZ, 0x2, P3 ;  /* 0x0000000547477c11 */ /* 0x000fc600098f14ff */
[----:B------:R-:W-:Y:S01]  /*1230*/  IMAD.X R69, RZ, RZ, R69, P5 ;  /* 0x000000ffff457224 */ /* 0x000fe200028e0645 */
[----:B------:R-:W1:Y:S04]  /*1240*/  LDSM.16.M88.4 R4, [R80+UR10] ;  /* 0x0000000a5004783b */ /* 0x000e680008000200 */
[----:B------:R-:W-:Y:S04]  /*1250*/  LDSM.16.M88.4 R8, [R80+UR10+0x80] ;  /* 0x0000800a5008783b */ /* 0x000fe80008000200 */
[----:B------:R-:W-:Y:S04]  /*1260*/  LDSM.16.M88.4 R12, [R80+UR10+0x100] ;  /* 0x0001000a500c783b */ /* 0x000fe80008000200 */
[----:B------:R-:W-:Y:S04]  /*1270*/  LDSM.16.M88.4 R72, [R80+UR10+0x180] ;  /* 0x0001800a5048783b */ /* 0x000fe80008000200 */
[----:B------:R-:W-:Y:S04]  /*1280*/  LDSM.16.M88.4 R76, [R80+UR10+0x200] ;  /* 0x0002000a504c783b */ /* 0x000fe80008000200 */
[----:B------:R-:W-:Y:S04]  /*1290*/  LDSM.16.M88.4 R16, [R80+UR10+0x280] ;  /* 0x0002800a5010783b */ /* 0x000fe80008000200 */
[----:B------:R-:W-:Y:S04]  /*12a0*/  LDSM.16.M88.4 R20, [R80+UR10+0x300] ;  /* 0x0003000a5014783b */ /* 0x000fe80008000200 */
[----:B------:R-:W-:Y:S01]  /*12b0*/  LDSM.16.M88.4 R24, [R80+UR10+0x380] ;  /* 0x0003800a5018783b */ /* 0x000fe20008000200 */
[----:B------:R-:W-:Y:S06]  /*12c0*/  BAR.SYNC.DEFER_BLOCKING 0x0 ;  /* 0x0000000000007b1d */ /* 0x000fec0000010000 */
[----:B------:R-:W-:Y:S04]  /*12d0*/  STS.128 [R0+UR10], R36 ;  /* 0x0000002400007988 */ /* 0x000fe80008000c0a */
[----:B------:R-:W-:Y:S04]  /*12e0*/  STS.128 [R70+UR10], R40 ;  /* 0x0000002846007988 */ /* 0x000fe80008000c0a */
[----:B------:R-:W-:Y:S04]  /*12f0*/  STS.128 [R81+UR10], R44 ;  /* 0x0000002c51007988 */ /* 0x000fe80008000c0a */
[----:B------:R2:W-:Y:S04]  /*1300*/  STS.128 [R85+UR10], R48 ;  /* 0x0000003055007988 */ /* 0x0005e80008000c0a */
[----:B------:R-:W-:Y:S04]  /*1310*/  STS.128 [R94+UR10], R52 ;  /* 0x000000345e007988 */ /* 0x000fe80008000c0a */
[----:B------:R-:W-:Y:S04]  /*1320*/  STS.128 [R95+UR10], R56 ;  /* 0x000000385f007988 */ /* 0x000fe80008000c0a */
[----:B------:R-:W-:Y:S04]  /*1330*/  STS.128 [R96+UR10], R60 ;  /* 0x0000003c60007988 */ /* 0x000fe80008000c0a */
[----:B------:R-:W-:Y:S01]  /*1340*/  STS.128 [R97+UR10], R64 ;  /* 0x0000004061007988 */ /* 0x000fe20008000c0a */
[----:B--2---:R-:W-:-:S02]  /*1350*/  IMAD.X R85, RZ, RZ, R3, P6 ;  /* 0x000000ffff557224 */ /* 0x004fc400030e0603 */
[----:B------:R-:W-:Y:S01]  /*1360*/  IMAD.X R3, RZ, RZ, R71, P4 ;  /* 0x000000ffff037224 */ /* 0x000fe200020e0647 */
[----:B------:R-:W-:Y:S06]  /*1370*/  BAR.SYNC.DEFER_BLOCKING 0x0 ;  /* 0x0000000000007b1d */ /* 0x000fec0000010000 */
[----:B------:R-:W2:Y:S04]  /*1380*/  LDSM.16.M88.4 R28, [R80+UR10] ;  /* 0x0000000a501c783b */ /* 0x000ea80008000200 */
[----:B------:R-:W3:Y:S04]  /*1390*/  LDSM.16.M88.4 R32, [R80+UR10+0x80] ;  /* 0x0000800a5020783b */ /* 0x000ee80008000200 */
[----:B------:R-:W4:Y:S04]  /*13a0*/  LDSM.16.M88.4 R36, [R80+UR10+0x100] ;  /* 0x0001000a5024783b */ /* 0x000f280008000200 */
[----:B------:R-:W5:Y:S04]  /*13b0*/  LDSM.16.M88.4 R40, [R80+UR10+0x180] ;  /* 0x0001800a5028783b */ /* 0x000f680008000200 */
[----:B-1----:R-:W-:Y:S04]  /*13c0*/  STG.E desc[UR12][R82.64], R4 ;  /* 0x0000000452007986 */ /* 0x002fe8000c10190c */
[----:B------:R-:W-:Y:S04]  /*13d0*/  STG.E desc[UR12][R82.64+0x100], R5 ;  /* 0x0001000552007986 */ /* 0x000fe8000c10190c */
[----:B------:R-:W-:Y:S04]  /*13e0*/  STG.E desc[UR12][R82.64+0x200], R6 ;  /* 0x0002000652007986 */ /* 0x000fe8000c10190c */
[----:B------:R-:W-:Y:S04]  /*13f0*/  STG.E desc[UR12][R82.64+0x300], R7 ;  /* 0x0003000752007986 */ /* 0x000fe8000c10190c */
[----:B------:R-:W1:Y:S04]  /*1400*/  LDSM.16.M88.4 R44, [R80+UR10+0x200] ;  /* 0x0002000a502c783b */ /* 0x000e680008000200 */
[----:B------:R-:W0:Y:S04]  /*1410*/  LDSM.16.M88.4 R4, [R80+UR10+0x280] ;  /* 0x0002800a5004783b */ /* 0x000e280008000200 */
[----:B--2---:R-:W-:Y:S04]  /*1420*/  STG.E desc[UR12][R82.64+0x80], R28 ;  /* 0x0000801c52007986 */ /* 0x004fe8000c10190c */
[----:B------:R-:W-:Y:S04]  /*1430*/  STG.E desc[UR12][R82.64+0x180], R29 ;  /* 0x0001801d52007986 */ /* 0x000fe8000c10190c */
[----:B------:R-:W-:Y:S04]  /*1440*/  STG.E desc[UR12][R82.64+0x280], R30 ;  /* 0x0002801e52007986 */ /* 0x000fe8000c10190c */
[----:B------:R-:W-:Y:S04]  /*1450*/  STG.E desc[UR12][R82.64+0x380], R31 ;  /* 0x0003801f52007986 */ /* 0x000fe8000c10190c */
[----:B------:R-:W-:Y:S04]  /*1460*/  STG.E desc[UR12][R88.64], R8 ;  /* 0x0000000858007986 */ /* 0x000fe8000c10190c */
[----:B------:R-:W-:Y:S04]  /*1470*/  STG.E desc[UR12][R88.64+0x100], R9 ;  /* 0x0001000958007986 */ /* 0x000fe8000c10190c */
[----:B------:R-:W-:Y:S04]  /*1480*/  STG.E desc[UR12][R88.64+0x200], R10 ;  /* 0x0002000a58007986 */ /* 0x000fe8000c10190c */
[----:B------:R-:W-:Y:S04]  /*1490*/  STG.E desc[UR12][R88.64+0x300], R11 ;  /* 0x0003000b58007986 */ /* 0x000fe8000c10190c */
[----:B---3--:R-:W-:Y:S04]  /*14a0*/  STG.E desc[UR12][R88.64+0x80], R32 ;  /* 0x0000802058007986 */ /* 0x008fe8000c10190c */
[----:B------:R-:W-:Y:S04]  /*14b0*/  STG.E desc[UR12][R88.64+0x180], R33 ;  /* 0x0001802158007986 */ /* 0x000fe8000c10190c */
[----:B------:R-:W-:Y:S04]  /*14c0*/  STG.E desc[UR12][R88.64+0x280], R34 ;  /* 0x0002802258007986 */ /* 0x000fe8000c10190c */
[----:B------:R-:W-:Y:S04]  /*14d0*/  STG.E desc[UR12][R88.64+0x380], R35 ;  /* 0x0003802358007986 */ /* 0x000fe8000c10190c */
[----:B------:R-:W-:Y:S04]  /*14e0*/  STG.E desc[UR12][R92.64], R12 ;  /* 0x0000000c5c007986 */ /* 0x000fe8000c10190c */
[----:B------:R-:W-:Y:S04]  /*14f0*/  STG.E desc[UR12][R92.64+0x100], R13 ;  /* 0x0001000d5c007986 */ /* 0x000fe8000c10190c */
[----:B------:R-:W-:Y:S04]  /*1500*/  STG.E desc[UR12][R92.64+0x200], R14 ;  /* 0x0002000e5c007986 */ /* 0x000fe8000c10190c */
[----:B------:R-:W-:Y:S04]  /*1510*/  STG.E desc[UR12][R92.64+0x300], R15 ;  /* 0x0003000f5c007986 */ /* 0x000fe8000c10190c */
[----:B------:R-:W2:Y:S04]  /*1520*/  LDSM.16.M88.4 R8, [R80+UR10+0x300] ;  /* 0x0003000a5008783b */ /* 0x000ea80008000200 */
[----:B------:R-:W3:Y:S04]  /*1530*/  LDSM.16.M88.4 R12, [R80+UR10+0x380] ;  /* 0x0003800a500c783b */ /* 0x000ee80008000200 */
[----:B----4-:R4:W-:Y:S04]  /*1540*/  STG.E desc[UR12][R92.64+0x80], R36 ;  /* 0x000080245c007986 */ /* 0x0109e8000c10190c */
[----:B------:R4:W-:Y:S04]  /*1550*/  STG.E desc[UR12][R92.64+0x180], R37 ;  /* 0x000180255c007986 */ /* 0x0009e8000c10190c */
[----:B------:R4:W-:Y:S04]  /*1560*/  STG.E desc[UR12][R92.64+0x280], R38 ;  /* 0x000280265c007986 */ /* 0x0009e8000c10190c */
[----:B------:R4:W-:Y:S04]  /*1570*/  STG.E desc[UR12][R92.64+0x380], R39 ;  /* 0x000380275c007986 */ /* 0x0009e8000c10190c */
[----:B------:R4:W-:Y:S04]  /*1580*/  STG.E desc[UR12][R90.64], R72 ;  /* 0x000000485a007986 */ /* 0x0009e8000c10190c */
[----:B------:R4:W-:Y:S04]  /*1590*/  STG.E desc[UR12][R90.64+0x100], R73 ;  /* 0x000100495a007986 */ /* 0x0009e8000c10190c */
[----:B------:R4:W-:Y:S04]  /*15a0*/  STG.E desc[UR12][R90.64+0x200], R74 ;  /* 0x0002004a5a007986 */ /* 0x0009e8000c10190c */
[----:B------:R4:W-:Y:S04]  /*15b0*/  STG.E desc[UR12][R90.64+0x300], R75 ;  /* 0x0003004b5a007986 */ /* 0x0009e8000c10190c */
[----:B-----5:R4:W-:Y:S04]  /*15c0*/  STG.E desc[UR12][R90.64+0x80], R40 ;  /* 0x000080285a007986 */ /* 0x0209e8000c10190c */
[----:B------:R4:W-:Y:S04]  /*15d0*/  STG.E desc[UR12][R90.64+0x180], R41 ;  /* 0x000180295a007986 */ /* 0x0009e8000c10190c */
[----:B------:R4:W-:Y:S04]  /*15e0*/  STG.E desc[UR12][R90.64+0x280], R42 ;  /* 0x0002802a5a007986 */ /* 0x0009e8000c10190c */
[----:B------:R4:W-:Y:S04]  /*15f0*/  STG.E desc[UR12][R90.64+0x380], R43 ;  /* 0x0003802b5a007986 */ /* 0x0009e8000c10190c */
[----:B------:R4:W-:Y:S04]  /*1600*/  STG.E desc[UR12][R86.64], R76 ;  /* 0x0000004c56007986 */ /* 0x0009e8000c10190c */
[----:B------:R4:W-:Y:S04]  /*1610*/  STG.E desc[UR12][R86.64+0x100], R77 ;  /* 0x0001004d56007986 */ /* 0x0009e8000c10190c */
[----:B------:R4:W-:Y:S04]  /*1620*/  STG.E desc[UR12][R86.64+0x200], R78 ;  /* 0x0002004e56007986 */ /* 0x0009e8000c10190c */
[----:B------:R4:W-:Y:S04]  /*1630*/  STG.E desc[UR12][R86.64+0x300], R79 ;  /* 0x0003004f56007986 */ /* 0x0009e8000c10190c */
[----:B-1----:R4:W-:Y:S04]  /*1640*/  STG.E desc[UR12][R86.64+0x80], R44 ;  /* 0x0000802c56007986 */ /* 0x0029e8000c10190c */
[----:B------:R4:W-:Y:S04]  /*1650*/  STG.E desc[UR12][R86.64+0x180], R45 ;  /* 0x0001802d56007986 */ /* 0x0009e8000c10190c */
[----:B------:R4:W-:Y:S04]  /*1660*/  STG.E desc[UR12][R86.64+0x280], R46 ;  /* 0x0002802e56007986 */ /* 0x0009e8000c10190c */
[----:B------:R4:W-:Y:S04]  /*1670*/  STG.E desc[UR12][R86.64+0x380], R47 ;  /* 0x0003802f56007986 */ /* 0x0009e8000c10190c */
[----:B------:R4:W-:Y:S04]  /*1680*/  STG.E desc[UR12][R84.64], R16 ;  /* 0x0000001054007986 */ /* 0x0009e8000c10190c */
[----:B------:R4:W-:Y:S04]  /*1690*/  STG.E desc[UR12][R84.64+0x100], R17 ;  /* 0x0001001154007986 */ /* 0x0009e8000c10190c */
[----:B------:R4:W-:Y:S04]  /*16a0*/  STG.E desc[UR12][R84.64+0x200], R18 ;  /* 0x0002001254007986 */ /* 0x0009e8000c10190c */
[----:B------:R4:W-:Y:S04]  /*16b0*/  STG.E desc[UR12][R84.64+0x300], R19 ;  /* 0x0003001354007986 */ /* 0x0009e8000c10190c */
[----:B0-----:R4:W-:Y:S04]  /*16c0*/  STG.E desc[UR12][R84.64+0x80], R4 ;  /* 0x0000800454007986 */ /* 0x0019e8000c10190c */
[----:B------:R4:W-:Y:S04]  /*16d0*/  STG.E desc[UR12][R84.64+0x180], R5 ;  /* 0x0001800554007986 */ /* 0x0009e8000c10190c */
[----:B------:R4:W-:Y:S04]  /*16e0*/  STG.E desc[UR12][R84.64+0x280], R6 ;  /* 0x0002800654007986 */ /* 0x0009e8000c10190c */
[----:B------:R4:W-:Y:S04]  /*16f0*/  STG.E desc[UR12][R84.64+0x380], R7 ;  /* 0x0003800754007986 */ /* 0x0009e8000c10190c */
[----:B------:R4:W-:Y:S04]  /*1700*/  STG.E desc[UR12][R68.64], R20 ;  /* 0x0000001444007986 */ /* 0x0009e8000c10190c */
[----:B------:R4:W-:Y:S04]  /*1710*/  STG.E desc[UR12][R68.64+0x100], R21 ;  /* 0x0001001544007986 */ /* 0x0009e8000c10190c */
[----:B------:R4:W-:Y:S04]  /*1720*/  STG.E desc[UR12][R68.64+0x200], R22 ;  /* 0x0002001644007986 */ /* 0x0009e8000c10190c */
[----:B------:R4:W-:Y:S04]  /*1730*/  STG.E desc[UR12][R68.64+0x300], R23 ;  /* 0x0003001744007986 */ /* 0x0009e8000c10190c */
[----:B--2---:R4:W-:Y:S04]  /*1740*/  STG.E desc[UR12][R68.64+0x80], R8 ;  /* 0x0000800844007986 */ /* 0x0049e8000c10190c */
[----:B------:R4:W-:Y:S04]  /*1750*/  STG.E desc[UR12][R68.64+0x180], R9 ;  /* 0x0001800944007986 */ /* 0x0009e8000c10190c */
[----:B------:R4:W-:Y:S04]  /*1760*/  STG.E desc[UR12][R68.64+0x280], R10 ;  /* 0x0002800a44007986 */ /* 0x0009e8000c10190c */
[----:B------:R4:W-:Y:S04]  /*1770*/  STG.E desc[UR12][R68.64+0x380], R11 ;  /* 0x0003800b44007986 */ /* 0x0009e8000c10190c */
[----:B------:R4:W-:Y:S04]  /*1780*/  STG.E desc[UR12][R2.64], R24 ;  /* 0x0000001802007986 */ /* 0x0009e8000c10190c */
[----:B------:R4:W-:Y:S04]  /*1790*/  STG.E desc[UR12][R2.64+0x100], R25 ;  /* 0x0001001902007986 */ /* 0x0009e8000c10190c */
[----:B------:R4:W-:Y:S04]  /*17a0*/  STG.E desc[UR12][R2.64+0x200], R26 ;  /* 0x0002001a02007986 */ /* 0x0009e8000c10190c */
[----:B------:R4:W-:Y:S04]  /*17b0*/  STG.E desc[UR12][R2.64+0x300], R27 ;  /* 0x0003001b02007986 */ /* 0x0009e8000c10190c */
[----:B---3--:R4:W-:Y:S04]  /*17c0*/  STG.E desc[UR12][R2.64+0x80], R12 ;  /* 0x0000800c02007986 */ /* 0x0089e8000c10190c */
[----:B------:R4:W-:Y:S04]  /*17d0*/  STG.E desc[UR12][R2.64+0x180], R13 ;  /* 0x0001800d02007986 */ /* 0x0009e8000c10190c */
[----:B------:R4:W-:Y:S04]  /*17e0*/  STG.E desc[UR12][R2.64+0x280], R14 ;  /* 0x0002800e02007986 */ /* 0x0009e8000c10190c */
[----:B------:R4:W-:Y:S01]  /*17f0*/  STG.E desc[UR12][R2.64+0x380], R15 ;  /* 0x0003800f02007986 */ /* 0x0009e2000c10190c */
[----:B------:R-:W-:Y:S06]  /*1800*/  BAR.SYNC.DEFER_BLOCKING 0x0 ;  /* 0x0000000000007b1d */ /* 0x000fec0000010000 */
[----:B------:R-:W-:Y:S05]  /*1810*/  @P1 BRA `(.L_x_8) ;  /* 0x00000000009c1947 */ /* 0x000fea0003800000 */
[----:B------:R-:W-:Y:S01]  /*1820*/  NOP ;  /* 0x0000000000007918 */ /* 0x000fe20000000000 */
[----:B------:R-:W-:Y:S01]  /*1830*/  UMOV UR4, 0x50 ;  /* 0x0000005000047882 */ /* 0x000fe20000000000 */
[----:B------:R-:W-:Y:S01]  /*1840*/  IMAD.U32 R0, RZ, RZ, UR11 ;  /* 0x0000000bff007e24 */ /* 0x000fe2000f8e00ff */
[----:B------:R-:W-:Y:S01]  /*1850*/  ULEA UR9, UR9, UR4, 0x18 ;  /* 0x0000000409097291 */ /* 0x000fe2000f8ec0ff */
[----:B----4-:R-:W-:Y:S02]  /*1860*/  IMAD.MOV.U32 R3, RZ, RZ, 0xff ;  /* 0x000000ffff037424 */ /* 0x010fe400078e00ff */
[----:B------:R-:W-:Y:S01]  /*1870*/  IMAD.MOV.U32 R7, RZ, RZ, 0x1 ;  /* 0x00000001ff077424 */ /* 0x000fe200078e00ff */
[----:B------:R-:W-:-:S04]  /*1880*/  LOP3.LUT R0, R0, 0xffff, RZ, 0xc0, !PT ;  /* 0x0000ffff00007812 */ /* 0x000fc800078ec0ff */
[----:B------:R-:W-:Y:S01]  /*1890*/  SHF.R.U32.HI R0, RZ, 0x5, R0 ;  /* 0x00000005ff007819 */ /* 0x000fe20000011600 */
[----:B------:R-:W0:Y:S04]  /*18a0*/  LDS R5, [UR9] ;  /* 0x00000009ff057984 */ /* 0x000e280008000800 */
[----:B------:R-:W-:Y:S01]  /*18b0*/  VIADD R2, R0, 0x10 ;  /* 0x0000001000027836 */ /* 0x000fe20000000000 */
[----:B------:R-:W-:-:S04]  /*18c0*/  SHF.L.U32 R0, R3, R0, RZ ;  /* 0x0000000003007219 */ /* 0x000fc800000006ff */
[----:B------:R-:W-:-:S04]  /*18d0*/  SHF.L.U32 R3, R7, R2, RZ ;  /* 0x0000000207037219 */ /* 0x000fc800000006ff */
[----:B------:R-:W-:-:S04]  /*18e0*/  LOP3.LUT R0, R3, R0, RZ, 0xfc, !PT ;  /* 0x0000000003007212 */ /* 0x000fc800078efcff */
[C---:B------:R-:W-:Y:S02]  /*18f0*/  LOP3.LUT R2, R0.reuse, 0xffff, RZ, 0xc0, !PT ;  /* 0x0000ffff00027812 */ /* 0x040fe400078ec0ff */
[----:B0-----:R-:W-:-:S04]  /*1900*/  LOP3.LUT R3, R0, 0xffff, R5, 0x80, !PT ;  /* 0x0000ffff00037812 */ /* 0x001fc800078e8005 */
[----:B------:R-:W-:-:S13]  /*1910*/  ISETP.NE.AND P0, PT, R3, R2, PT ;  /* 0x000000020300720c */ /* 0x000fda0003f05270 */
[----:B------:R-:W-:Y:S05]  /*1920*/  @P0 BRA `(.L_x_9) ;  /* 0x0000000000500947 */ /* 0x000fea0003800000 */
[----:B------:R-:W-:Y:S02]  /*1930*/  SHF.R.U32.HI R5, RZ, 0x10, R5 ;  /* 0x00000010ff057819 */ /* 0x000fe40000011605 */
[----:B------:R-:W-:-:S04]  /*1940*/  SHF.R.U32.HI R2, RZ, 0x10, R0 ;  /* 0x00000010ff027819 */ /* 0x000fc80000011600 */
[----:B------:R-:W-:-:S04]  /*1950*/  LOP3.LUT R5, R5, R2, RZ, 0xc0, !PT ;  /* 0x0000000205057212 */ /* 0x000fc800078ec0ff */
[----:B------:R-:W-:-:S13]  /*1960*/  ISETP.NE.AND P0, PT, R5, R2, PT ;  /* 0x000000020500720c */ /* 0x000fda0003f05270 */
[----:B------:R-:W-:Y:S05]  /*1970*/  @P0 BRA `(.L_x_10) ;  /* 0x0000000000300947 */ /* 0x000fea0003800000 */
[----:B------:R-:W-:Y:S01]  /*1980*/  R2UR UR4, R0 ;  /* 0x00000000000472ca */ /* 0x000fe200000e0000 */
[----:B------:R-:W-:Y:S01]  /*1990*/  VOTEU.ANY UR5, UPT, PT ;  /* 0x0000000000057886 */ /* 0x000fe200038e0100 */
[----:B------:R-:W0:Y:S01]  /*19a0*/  S2R R0, SR_LANEID ;  /* 0x0000000000007919 */ /* 0x000e220000000000 */
[----:B------:R-:W-:-:S10]  /*19b0*/  UFLO.U32 UR5, UR5 ;  /* 0x00000005000572bd */ /* 0x000fd400080e0000 */
[----:B------:R-:W-:-:S06]  /*19c0*/  ULOP3.LUT UR4, URZ, UR4, URZ, 0x33, !UPT ;  /* 0x00000004ff047292 */ /* 0x000fcc000f8e33ff */
[----:B------:R-:W-:-:S04]  /*19d0*/  IMAD.U32 R2, RZ, RZ, UR4 ;  /* 0x00000004ff027e24 */ /* 0x000fc8000f8e00ff */
[----:B------:R-:W1:Y:S02]  /*19e0*/  REDUX UR6, R2 ;  /* 0x00000000020673c4 */ /* 0x000e640000000000 */
[----:B------:R2:W-:Y:S01]  /*19f0*/  UTCATOMSWS.AND URZ, UR4 ;  /* 0x0000000400ff79e3 */ /* 0x0005e20008000000 */
[----:B0-----:R-:W-:Y:S01]  /*1a00*/  ISETP.EQ.U32.AND P0, PT, R0, UR5, PT ;  /* 0x0000000500007c0c */ /* 0x001fe2000bf02070 */
[----:B-1----:R-:W-:-:S12]  /*1a10*/  IMAD.U32 R0, RZ, RZ, UR6 ;  /* 0x00000006ff007e24 */ /* 0x002fd8000f8e00ff */
[----:B------:R2:W-:Y:S01]  /*1a20*/  @P0 ATOMS.AND RZ, [UR9], R0 ;  /* 0x00000000ffff098c */ /* 0x0005e2000a800009 */
[----:B------:R-:W-:Y:S05]  /*1a30*/  BRA `(.L_x_8) ;  /* 0x0000000000147947 */ /* 0x000fea0003800000 */
.L_x_10:
[----:B------:R-:W-:-:S07]  /*1a40*/  MOV R2, 0x1a60 ;  /* 0x00001a6000027802 */ /* 0x000fce0000000f00 */
[----:B------:R-:W-:Y:S05]  /*1a50*/  CALL.REL.NOINC `($__internal_0_$__cuda_sm10x_tcgen05_guardrail_trap_col_being_dealloced_not_returned_by_alloc) ;  /* 0x0000000000207944 */ /* 0x000fea0003c00000 */
[----:B------:R-:W-:Y:S05]  /*1a60*/  BRA `(.L_x_8) ;  /* 0x0000000000087947 */ /* 0x000fea0003800000 */
.L_x_9:
[----:B------:R-:W-:-:S07]  /*1a70*/  MOV R2, 0x1a90 ;  /* 0x00001a9000027802 */ /* 0x000fce0000000f00 */
[----:B------:R-:W-:Y:S05]  /*1a80*/  CALL.REL.NOINC `($__internal_2_$__cuda_sm10x_tcgen05_guardrail_trap_unallocated_columns_being_dealloced) ;  /* 0x00000000002c7944 */ /* 0x000fea0003c00000 */
.L_x_8:
[----:B------:R-:W-:Y:S01]  /*1a90*/  NOP ;  /* 0x0000000000007918 */ /* 0x000fe20000000000 */
[----:B--2---:R-:W-:Y:S05]  /*1aa0*/  EXIT ;  /* 0x000000000000794d */ /* 0x004fea0003800000 */
.L_x_7:
[----:B------:R-:W1:Y:S02]  /*1ab0*/  SYNCS.PHASECHK.TRANS64.TRYWAIT P0, [UR10+0x2800], RZ ;  /* 0x002800ffff0075a7 */ /* 0x000e64000800110a */
[----:B-1----:R-:W-:Y:S05]  /*1ac0*/  @!P0 BRA `(.L_x_7) ;  /* 0xfffffffc00f88947 */ /* 0x002fea000383ffff */
[----:B------:R-:W-:Y:S05]  /*1ad0*/  BRA `(.L_x_11) ;  /* 0xfffffff000bc7947 */ /* 0x000fea000383ffff */
        .weak           $__internal_0_$__cuda_sm10x_tcgen05_guardrail_trap_col_being_dealloced_not_returned_by_alloc
        .type           $__internal_0_$__cuda_sm10x_tcgen05_guardrail_trap_col_being_dealloced_not_returned_by_alloc,@function
        .size           $__internal_0_$__cuda_sm10x_tcgen05_guardrail_trap_col_being_dealloced_not_returned_by_alloc,($__internal_1_$__cuda_sm10x_tcgen05_guardrail_trap_phase_invalid_during_alloc - $__internal_0_$__cuda_sm10x_tcgen05_guardrail_trap_col_being_dealloced_not_returned_by_alloc)
$__internal_0_$__cuda_sm10x_tcgen05_guardrail_trap_col_being_dealloced_not_returned_by_alloc:
[----:B------:R-:W-:Y:S05]  /*1ae0*/  BPT.TRAP 0x1 ;  /* 0x000000040000795c */ /* 0x000fea0000300000 */
[----:B------:R-:W-:-:S04]  /*1af0*/  IMAD.MOV.U32 R3, RZ, RZ, 0x0 ;  /* 0x00000000ff037424 */ /* 0x000fc800078e00ff */
[----:B------:R-:W-:Y:S05]  /*1b00*/  RET.REL.NODEC R2 `(gluon_mma) ;  /* 0xffffffe4023c7950 */ /* 0x000fea0003c3ffff */
        .weak           $__internal_1_$__cuda_sm10x_tcgen05_guardrail_trap_phase_invalid_during_alloc
        .type           $__internal_1_$__cuda_sm10x_tcgen05_guardrail_trap_phase_invalid_during_alloc,@function
        .size           $__internal_1_$__cuda_sm10x_tcgen05_guardrail_trap_phase_invalid_during_alloc,($__internal_2_$__cuda_sm10x_tcgen05_guardrail_trap_unallocated_columns_being_dealloced - $__internal_1_$__cuda_sm10x_tcgen05_guardrail_trap_phase_invalid_during_alloc)
$__internal_1_$__cuda_sm10x_tcgen05_guardrail_trap_phase_invalid_during_alloc:
[----:B------:R-:W-:Y:S05]  /*1b10*/  BPT.TRAP 0x1 ;  /* 0x000000040000795c */ /* 0x000fea0000300000 */
[----:B------:R-:W-:-:S04]  /*1b20*/  IMAD.MOV.U32 R3, RZ, RZ, 0x0 ;  /* 0x00000000ff037424 */ /* 0x000fc800078e00ff */
[----:B------:R-:W-:Y:S05]  /*1b30*/  RET.REL.NODEC R2 `(gluon_mma) ;  /* 0xffffffe402307950 */ /* 0x000fea0003c3ffff */
        .weak           $__internal_2_$__cuda_sm10x_tcgen05_guardrail_trap_unallocated_columns_being_dealloced
        .type           $__internal_2_$__cuda_sm10x_tcgen05_guardrail_trap_unallocated_columns_being_dealloced,@function
        .size           $__internal_2_$__cuda_sm10x_tcgen05_guardrail_trap_unallocated_columns_being_dealloced,(.L_x_15 - $__internal_2_$__cuda_sm10x_tcgen05_guardrail_trap_unallocated_columns_being_dealloced)
$__internal_2_$__cuda_sm10x_tcgen05_guardrail_trap_unallocated_columns_being_dealloced:
[----:B------:R-:W-:Y:S05]  /*1b40*/  BPT.TRAP 0x1 ;  /* 0x000000040000795c */ /* 0x000fea0000300000 */
[----:B------:R-:W-:-:S04]  /*1b50*/  IMAD.MOV.U32 R3, RZ, RZ, 0x0 ;  /* 0x00000000ff037424 */ /* 0x000fc800078e00ff */
[----:B------:R-:W-:Y:S05]  /*1b60*/  RET.REL.NODEC R2 `(gluon_mma) ;  /* 0xffffffe402247950 */ /* 0x000fea0003c3ffff */
.L_x_12:
[----:B------:R-:W-:-:S00]  /*1b70*/  BRA `(.L_x_12) ;  /* 0xfffffffc00fc7947 */ /* 0x000fc0000383ffff */
[----:B------:R-:W-:-:S00]  /*1b80*/  NOP ;  /* 0x0000000000007918 */ /* 0x000fc00000000000 */
[----:B------:R-:W-:-:S00]  /*1b90*/  NOP ;  /* 0x0000000000007918 */ /* 0x000fc00000000000 */
[----:B------:R-:W-:-:S00]  /*1ba0*/  NOP ;  /* 0x0000000000007918 */ /* 0x000fc00000000000 */
[----:B------:R-:W-:-:S00]  /*1bb0*/  NOP ;  /* 0x0000000000007918 */ /* 0x000fc00000000000 */
[----:B------:R-:W-:-:S00]  /*1bc0*/  NOP ;  /* 0x0000000000007918 */ /* 0x000fc00000000000 */
[----:B------:R-:W-:-:S00]  /*1bd0*/  NOP ;  /* 0x0000000000007918 */ /* 0x000fc00000000000 */
[----:B------:R-:W-:-:S00]  /*1be0*/  NOP ;  /* 0x0000000000007918 */ /* 0x000fc00000000000 */
[----:B------:R-:W-:-:S00]  /*1bf0*/  NOP ;  /* 0x0000000000007918 */ /* 0x000fc00000000000 */
.L_x_15:


//--------------------- .nv.shared.gluon_mma      --------------------------
	.section	.nv.shared.gluon_mma,"aw",@nobits
	.sectionflags	@""
	.align	16
	.zero		1024


//--------------------- .nv.shared.reserved.0     --------------------------
	.section	.nv.shared.reserved.0,"aw",@nobits
	.align	8
	.weak		__nv_reservedSMEM_offset_0_alias
	.size		__nv_reservedSMEM_offset_0_alias, 0, 64
	.other		__nv_reservedSMEM_offset_0_alias,@"STO_CUDA_RESERVED_SHARED STV_DEFAULT"
__nv_reservedSMEM_offset_0_alias:
	.zero		0
.nv.shared.reserved.0:
	.zero		64
	.weak		__nv_reservedSMEM_allocation_phase
	.type		__nv_reservedSMEM_allocation_phase,@object
	.size		__nv_reservedSMEM_allocation_phase,(.L_0 - __nv_reservedSMEM_allocation_phase)
__nv_reservedSMEM_allocation_phase:
	.zero		1
.L_0:
	.zero		7
	.weak		__nv_reservedSMEM_devtool_atexit_pc
	.type		__nv_reservedSMEM_devtool_atexit_pc,@object
	.size		__nv_reservedSMEM_devtool_atexit_pc,(__nv_reservedSMEM_allocation_mask - __nv_reservedSMEM_devtool_atexit_pc)
__nv_reservedSMEM_devtool_atexit_pc:
	.zero		8
	.weak		__nv_reservedSMEM_allocation_mask
	.type		__nv_reservedSMEM_allocation_mask,@object
	.size		__nv_reservedSMEM_allocation_mask,(.L_2 - __nv_reservedSMEM_allocation_mask)
__nv_reservedSMEM_allocation_mask:
	.zero		4
.L_2:


//--------------------- .nv.constant0.gluon_mma   --------------------------
	.section	.nv.constant0.gluon_mma,"a",@progbits
	.sectionflags	@""
	.align	4
.nv.constant0.gluon_mma:
	.zero		936


//--------------------- SYMBOLS --------------------------

	.type		.nv.reservedSmem.offset0,@object
	.size		.nv.reservedSmem.offset0,0x4
	.type		.nv.reservedSmem.cap,@object
	.size		.nv.reservedSmem.cap,0x4
